//
// Generated by NVIDIA NVVM Compiler
//
// Compiler Build ID: CL-36424714
// Cuda compilation tools, release 13.0, V13.0.88
// Based on NVVM 20.0.0
//

.version 9.0
.target sm_100
.address_size 64

	// .globl	_Z19GroupNormKernelFP16P6__halfPKS_S2_S2_iiiif
// _ZZ19GroupNormKernelFP16P6__halfPKS_S2_S2_iiiifE7s_stats has been demoted

.visible .entry _Z19GroupNormKernelFP16P6__halfPKS_S2_S2_iiiif(
	.param .u64 .ptr .align 1 _Z19GroupNormKernelFP16P6__halfPKS_S2_S2_iiiif_param_0,
	.param .u64 .ptr .align 1 _Z19GroupNormKernelFP16P6__halfPKS_S2_S2_iiiif_param_1,
	.param .u64 .ptr .align 1 _Z19GroupNormKernelFP16P6__halfPKS_S2_S2_iiiif_param_2,
	.param .u64 .ptr .align 1 _Z19GroupNormKernelFP16P6__halfPKS_S2_S2_iiiif_param_3,
	.param .u32 _Z19GroupNormKernelFP16P6__halfPKS_S2_S2_iiiif_param_4,
	.param .u32 _Z19GroupNormKernelFP16P6__halfPKS_S2_S2_iiiif_param_5,
	.param .u32 _Z19GroupNormKernelFP16P6__halfPKS_S2_S2_iiiif_param_6,
	.param .u32 _Z19GroupNormKernelFP16P6__halfPKS_S2_S2_iiiif_param_7,
	.param .f32 _Z19GroupNormKernelFP16P6__halfPKS_S2_S2_iiiif_param_8
)
{
	.reg .pred 	%p<67>;
	.reg .b16 	%rs<51>;
	.reg .b32 	%r<552>;
	.reg .b32 	%f<427>;
	.reg .b64 	%rd<215>;
	// demoted variable
	.shared .align 8 .b8 _ZZ19GroupNormKernelFP16P6__halfPKS_S2_S2_iiiifE7s_stats[8];
	ld.param.u64 	%rd25, [_Z19GroupNormKernelFP16P6__halfPKS_S2_S2_iiiif_param_1];
	ld.param.u64 	%rd23, [_Z19GroupNormKernelFP16P6__halfPKS_S2_S2_iiiif_param_2];
	ld.param.u64 	%rd24, [_Z19GroupNormKernelFP16P6__halfPKS_S2_S2_iiiif_param_3];
	ld.param.u32 	%r202, [_Z19GroupNormKernelFP16P6__halfPKS_S2_S2_iiiif_param_5];
	ld.param.u32 	%r201, [_Z19GroupNormKernelFP16P6__halfPKS_S2_S2_iiiif_param_6];
	ld.param.u32 	%r203, [_Z19GroupNormKernelFP16P6__halfPKS_S2_S2_iiiif_param_7];
	ld.param.f32 	%f110, [_Z19GroupNormKernelFP16P6__halfPKS_S2_S2_iiiif_param_8];
	cvta.to.global.u64 	%rd1, %rd24;
	cvta.to.global.u64 	%rd2, %rd23;
	cvta.to.global.u64 	%rd3, %rd25;
	mov.u32 	%r204, %ctaid.x;
	mov.u32 	%r205, %ctaid.y;
	div.s32 	%r206, %r202, %r203;
	mul.lo.s32 	%r1, %r206, %r201;
	mul.lo.s32 	%r2, %r206, %r205;
	mad.lo.s32 	%r207, %r202, %r204, %r2;
	mul.lo.s32 	%r3, %r207, %r201;
	cvt.s64.s32 	%rd4, %r3;
	mul.wide.s32 	%rd26, %r3, 2;
	add.s64 	%rd5, %rd3, %rd26;
	shr.u32 	%r208, %r1, 31;
	add.s32 	%r209, %r1, %r208;
	shr.s32 	%r4, %r209, 1;
	mov.u32 	%r5, %tid.x;
	mov.u32 	%r6, %ntid.x;
	mul.lo.s32 	%r7, %r6, 3;
	add.s32 	%r8, %r5, %r7;
	setp.ge.u32 	%p2, %r8, %r4;
	mov.f32 	%f396, 0f00000000;
	mov.f32 	%f397, %f396;
	mov.u32 	%r506, %r5;
	@%p2 bra 	$L__BB0_3;
	mov.f32 	%f397, 0f00000000;
	mov.u32 	%r507, %r8;
	mov.u32 	%r506, %r5;
	mov.f32 	%f396, %f397;
$L__BB0_2:
	mul.wide.s32 	%rd27, %r506, 4;
	add.s64 	%rd28, %rd5, %rd27;
	ld.global.nc.u32 	%r210, [%rd28];
	add.s32 	%r218, %r506, %r6;
	mul.wide.u32 	%rd29, %r218, 4;
	add.s64 	%rd30, %rd5, %rd29;
	ld.global.nc.u32 	%r212, [%rd30];
	add.s32 	%r219, %r218, %r6;
	mul.wide.u32 	%rd31, %r219, 4;
	add.s64 	%rd32, %rd5, %rd31;
	ld.global.nc.u32 	%r214, [%rd32];
	mul.wide.u32 	%rd33, %r507, 4;
	add.s64 	%rd34, %rd5, %rd33;
	ld.global.nc.u32 	%r216, [%rd34];
	// begin inline asm
	{.reg .f16 low,high;
  mov.b32 {low,high},%r210;
  cvt.f32.f16 %f113, low;}

	// end inline asm
	// begin inline asm
	{.reg .f16 low,high;
  mov.b32 {low,high},%r210;
  cvt.f32.f16 %f114, high;}

	// end inline asm
	// begin inline asm
	{.reg .f16 low,high;
  mov.b32 {low,high},%r212;
  cvt.f32.f16 %f115, low;}

	// end inline asm
	// begin inline asm
	{.reg .f16 low,high;
  mov.b32 {low,high},%r212;
  cvt.f32.f16 %f116, high;}

	// end inline asm
	// begin inline asm
	{.reg .f16 low,high;
  mov.b32 {low,high},%r214;
  cvt.f32.f16 %f117, low;}

	// end inline asm
	// begin inline asm
	{.reg .f16 low,high;
  mov.b32 {low,high},%r214;
  cvt.f32.f16 %f118, high;}

	// end inline asm
	// begin inline asm
	{.reg .f16 low,high;
  mov.b32 {low,high},%r216;
  cvt.f32.f16 %f119, low;}

	// end inline asm
	// begin inline asm
	{.reg .f16 low,high;
  mov.b32 {low,high},%r216;
  cvt.f32.f16 %f120, high;}

	// end inline asm
	add.rn.f32 	%f121, %f396, %f113;
	add.rn.f32 	%f122, %f121, %f114;
	add.rn.f32 	%f123, %f122, %f115;
	add.rn.f32 	%f124, %f123, %f116;
	add.rn.f32 	%f125, %f124, %f117;
	add.rn.f32 	%f126, %f125, %f118;
	add.rn.f32 	%f127, %f126, %f119;
	add.rn.f32 	%f396, %f127, %f120;
	mul.rn.f32 	%f128, %f113, %f113;
	add.rn.f32 	%f129, %f397, %f128;
	mul.rn.f32 	%f130, %f114, %f114;
	add.rn.f32 	%f131, %f129, %f130;
	mul.rn.f32 	%f132, %f115, %f115;
	add.rn.f32 	%f133, %f131, %f132;
	mul.rn.f32 	%f134, %f116, %f116;
	add.rn.f32 	%f135, %f133, %f134;
	mul.rn.f32 	%f136, %f117, %f117;
	add.rn.f32 	%f137, %f135, %f136;
	mul.rn.f32 	%f138, %f118, %f118;
	add.rn.f32 	%f139, %f137, %f138;
	mul.rn.f32 	%f140, %f119, %f119;
	add.rn.f32 	%f141, %f139, %f140;
	mul.rn.f32 	%f142, %f120, %f120;
	add.rn.f32 	%f397, %f141, %f142;
	shl.b32 	%r220, %r6, 1;
	add.s32 	%r506, %r219, %r220;
	add.s32 	%r507, %r506, %r7;
	setp.lt.u32 	%p3, %r507, %r4;
	@%p3 bra 	$L__BB0_2;
$L__BB0_3:
	setp.ge.s32 	%p4, %r506, %r4;
	@%p4 bra 	$L__BB0_10;
	add.s32 	%r221, %r6, %r506;
	max.s32 	%r222, %r4, %r221;
	setp.lt.s32 	%p5, %r221, %r4;
	selp.u32 	%r223, 1, 0, %p5;
	add.s32 	%r224, %r221, %r223;
	sub.s32 	%r225, %r222, %r224;
	div.u32 	%r226, %r225, %r6;
	add.s32 	%r10, %r226, %r223;
	and.b32  	%r227, %r10, 3;
	setp.eq.s32 	%p6, %r227, 3;
	@%p6 bra 	$L__BB0_7;
	add.s32 	%r228, %r10, 1;
	and.b32  	%r229, %r228, 3;
	neg.s32 	%r504, %r229;
$L__BB0_6:
	.pragma "nounroll";
	mul.wide.s32 	%rd36, %r506, 4;
	add.s64 	%rd37, %rd5, %rd36;
	ld.global.nc.u32 	%r230, [%rd37];
	// begin inline asm
	{.reg .f16 low,high;
  mov.b32 {low,high},%r230;
  cvt.f32.f16 %f144, low;}

	// end inline asm
	// begin inline asm
	{.reg .f16 low,high;
  mov.b32 {low,high},%r230;
  cvt.f32.f16 %f145, high;}

	// end inline asm
	add.rn.f32 	%f146, %f396, %f144;
	add.rn.f32 	%f396, %f146, %f145;
	mul.rn.f32 	%f147, %f144, %f144;
	add.rn.f32 	%f148, %f397, %f147;
	mul.rn.f32 	%f149, %f145, %f145;
	add.rn.f32 	%f397, %f148, %f149;
	add.s32 	%r506, %r506, %r6;
	add.s32 	%r504, %r504, 1;
	setp.ne.s32 	%p7, %r504, 0;
	@%p7 bra 	$L__BB0_6;
$L__BB0_7:
	setp.lt.u32 	%p8, %r10, 3;
	@%p8 bra 	$L__BB0_10;
	shl.b32 	%r17, %r6, 2;
	cvt.u64.u32 	%rd40, %r17;
$L__BB0_9:
	mul.wide.s32 	%rd38, %r506, 4;
	add.s64 	%rd39, %rd5, %rd38;
	ld.global.nc.u32 	%r232, [%rd39];
	// begin inline asm
	{.reg .f16 low,high;
  mov.b32 {low,high},%r232;
  cvt.f32.f16 %f150, low;}

	// end inline asm
	// begin inline asm
	{.reg .f16 low,high;
  mov.b32 {low,high},%r232;
  cvt.f32.f16 %f151, high;}

	// end inline asm
	add.rn.f32 	%f158, %f396, %f150;
	add.rn.f32 	%f159, %f158, %f151;
	mul.rn.f32 	%f160, %f150, %f150;
	add.rn.f32 	%f161, %f397, %f160;
	mul.rn.f32 	%f162, %f151, %f151;
	add.rn.f32 	%f163, %f161, %f162;
	add.s64 	%rd41, %rd39, %rd40;
	ld.global.nc.u32 	%r234, [%rd41];
	// begin inline asm
	{.reg .f16 low,high;
  mov.b32 {low,high},%r234;
  cvt.f32.f16 %f152, low;}

	// end inline asm
	// begin inline asm
	{.reg .f16 low,high;
  mov.b32 {low,high},%r234;
  cvt.f32.f16 %f153, high;}

	// end inline asm
	add.rn.f32 	%f164, %f159, %f152;
	add.rn.f32 	%f165, %f164, %f153;
	mul.rn.f32 	%f166, %f152, %f152;
	add.rn.f32 	%f167, %f163, %f166;
	mul.rn.f32 	%f168, %f153, %f153;
	add.rn.f32 	%f169, %f167, %f168;
	add.s64 	%rd42, %rd41, %rd40;
	ld.global.nc.u32 	%r236, [%rd42];
	// begin inline asm
	{.reg .f16 low,high;
  mov.b32 {low,high},%r236;
  cvt.f32.f16 %f154, low;}

	// end inline asm
	// begin inline asm
	{.reg .f16 low,high;
  mov.b32 {low,high},%r236;
  cvt.f32.f16 %f155, high;}

	// end inline asm
	add.rn.f32 	%f170, %f165, %f154;
	add.rn.f32 	%f171, %f170, %f155;
	mul.rn.f32 	%f172, %f154, %f154;
	add.rn.f32 	%f173, %f169, %f172;
	mul.rn.f32 	%f174, %f155, %f155;
	add.rn.f32 	%f175, %f173, %f174;
	add.s64 	%rd43, %rd42, %rd40;
	ld.global.nc.u32 	%r238, [%rd43];
	// begin inline asm
	{.reg .f16 low,high;
  mov.b32 {low,high},%r238;
  cvt.f32.f16 %f156, low;}

	// end inline asm
	// begin inline asm
	{.reg .f16 low,high;
  mov.b32 {low,high},%r238;
  cvt.f32.f16 %f157, high;}

	// end inline asm
	add.rn.f32 	%f176, %f171, %f156;
	add.rn.f32 	%f396, %f176, %f157;
	mul.rn.f32 	%f177, %f156, %f156;
	add.rn.f32 	%f178, %f175, %f177;
	mul.rn.f32 	%f179, %f157, %f157;
	add.rn.f32 	%f397, %f178, %f179;
	add.s32 	%r506, %r506, %r17;
	setp.lt.s32 	%p9, %r506, %r4;
	@%p9 bra 	$L__BB0_9;
$L__BB0_10:
	and.b32  	%r240, %r1, 1;
	setp.eq.b32 	%p10, %r240, 1;
	setp.eq.s32 	%p11, %r5, 0;
	and.pred  	%p1, %p11, %p10;
	shl.b32 	%r24, %r4, 1;
	mul.wide.s32 	%rd44, %r24, 2;
	add.s64 	%rd7, %rd5, %rd44;
	not.pred 	%p12, %p1;
	@%p12 bra 	$L__BB0_12;
	ld.global.nc.u16 	%rs2, [%rd7];
	// begin inline asm
	{  cvt.f32.f16 %f180, %rs2;}

	// end inline asm
	add.rn.f32 	%f396, %f396, %f180;
	mul.rn.f32 	%f181, %f180, %f180;
	add.rn.f32 	%f397, %f397, %f181;
$L__BB0_12:
	mov.b32 	%r241, %f396;
	shfl.sync.down.b32	%r242|%p13, %r241, 16, 31, -1;
	mov.b32 	%f182, %r242;
	add.rn.f32 	%f183, %f396, %f182;
	mov.b32 	%r243, %f397;
	shfl.sync.down.b32	%r244|%p14, %r243, 16, 31, -1;
	mov.b32 	%f184, %r244;
	add.rn.f32 	%f185, %f397, %f184;
	mov.b32 	%r245, %f183;
	shfl.sync.down.b32	%r246|%p15, %r245, 8, 31, -1;
	mov.b32 	%f186, %r246;
	add.rn.f32 	%f187, %f183, %f186;
	mov.b32 	%r247, %f185;
	shfl.sync.down.b32	%r248|%p16, %r247, 8, 31, -1;
	mov.b32 	%f188, %r248;
	add.rn.f32 	%f189, %f185, %f188;
	mov.b32 	%r249, %f187;
	shfl.sync.down.b32	%r250|%p17, %r249, 4, 31, -1;
	mov.b32 	%f190, %r250;
	add.rn.f32 	%f191, %f187, %f190;
	mov.b32 	%r251, %f189;
	shfl.sync.down.b32	%r252|%p18, %r251, 4, 31, -1;
	mov.b32 	%f192, %r252;
	add.rn.f32 	%f193, %f189, %f192;
	mov.b32 	%r253, %f191;
	shfl.sync.down.b32	%r254|%p19, %r253, 2, 31, -1;
	mov.b32 	%f194, %r254;
	add.rn.f32 	%f195, %f191, %f194;
	mov.b32 	%r255, %f193;
	shfl.sync.down.b32	%r256|%p20, %r255, 2, 31, -1;
	mov.b32 	%f196, %r256;
	add.rn.f32 	%f197, %f193, %f196;
	mov.b32 	%r257, %f195;
	shfl.sync.down.b32	%r258|%p21, %r257, 1, 31, -1;
	mov.b32 	%f198, %r258;
	add.rn.f32 	%f25, %f195, %f198;
	mov.b32 	%r259, %f197;
	shfl.sync.down.b32	%r260|%p22, %r259, 1, 31, -1;
	mov.b32 	%f199, %r260;
	add.rn.f32 	%f26, %f197, %f199;
	mov.u32 	%r261, %tid.y;
	mov.u32 	%r262, %tid.z;
	mov.u32 	%r263, %ntid.y;
	mad.lo.s32 	%r264, %r262, %r263, %r261;
	mad.lo.s32 	%r265, %r264, %r6, %r5;
	and.b32  	%r25, %r265, 31;
	or.b32  	%r266, %r25, %r5;
	setp.ne.s32 	%p23, %r266, 0;
	@%p23 bra 	$L__BB0_14;
	mov.f32 	%f200, 0f00000000;
	st.shared.v2.f32 	[_ZZ19GroupNormKernelFP16P6__halfPKS_S2_S2_iiiifE7s_stats], {%f200, %f200};
$L__BB0_14:
	barrier.sync 	0;
	setp.ne.s32 	%p24, %r25, 0;
	@%p24 bra 	$L__BB0_16;
	atom.shared.add.f32 	%f201, [_ZZ19GroupNormKernelFP16P6__halfPKS_S2_S2_iiiifE7s_stats], %f25;
	atom.shared.add.f32 	%f202, [_ZZ19GroupNormKernelFP16P6__halfPKS_S2_S2_iiiifE7s_stats+4], %f26;
$L__BB0_16:
	ld.param.u64 	%rd206, [_Z19GroupNormKernelFP16P6__halfPKS_S2_S2_iiiif_param_0];
	cvta.to.global.u64 	%rd45, %rd206;
	shl.b64 	%rd46, %rd4, 1;
	add.s64 	%rd8, %rd45, %rd46;
	barrier.sync 	0;
	ld.shared.v2.f32 	{%f203, %f204}, [_ZZ19GroupNormKernelFP16P6__halfPKS_S2_S2_iiiifE7s_stats];
	cvt.rn.f32.s32 	%f205, %r1;
	div.rn.f32 	%f27, %f203, %f205;
	mul.rn.f32 	%f206, %f27, %f27;
	div.rn.f32 	%f207, %f204, %f205;
	neg.f32 	%f208, %f206;
	add.rn.f32 	%f209, %f207, %f208;
	max.f32 	%f210, %f209, 0f00000000;
	add.f32 	%f211, %f110, %f210;
	rsqrt.approx.f32 	%f28, %f211;
	setp.ge.s32 	%p25, %r5, %r4;
	@%p25 bra 	$L__BB0_74;
	setp.ne.s64 	%p26, %rd23, 0;
	@%p26 bra 	$L__BB0_41;
	setp.ne.s64 	%p48, %rd24, 0;
	@%p48 bra 	$L__BB0_25;
	shl.b32 	%r26, %r6, 1;
	sub.s32 	%r466, %r8, %r26;
	max.u32 	%r467, %r4, %r466;
	setp.lt.u32 	%p59, %r466, %r4;
	selp.u32 	%r468, 1, 0, %p59;
	add.s32 	%r469, %r466, %r468;
	sub.s32 	%r470, %r467, %r469;
	div.u32 	%r471, %r470, %r6;
	add.s32 	%r27, %r471, %r468;
	and.b32  	%r472, %r27, 3;
	setp.eq.s32 	%p60, %r472, 3;
	@%p60 bra 	$L__BB0_22;
	add.s32 	%r475, %r27, 1;
	and.b32  	%r476, %r475, 3;
	mov.f32 	%f364, 0f3F800000;
	mul.rn.f32 	%f361, %f28, %f364;
	mul.rn.f32 	%f365, %f27, %f361;
	neg.f32 	%f366, %f365;
	mov.f32 	%f367, 0f00000000;
	add.rn.f32 	%f363, %f367, %f366;
	// begin inline asm
	{ cvt.rn.f16x2.f32 %r473, %f361, %f361; }

	// end inline asm
	// begin inline asm
	{ cvt.rn.f16x2.f32 %r474, %f363, %f363; }

	// end inline asm
	mul.wide.u32 	%rd183, %r5, 4;
	mul.wide.s32 	%rd184, %r3, 2;
	add.s64 	%rd211, %rd183, %rd184;
	mul.wide.u32 	%rd10, %r6, 4;
	neg.s32 	%r510, %r476;
	mad.lo.s32 	%r5, %r6, %r476, %r5;
$L__BB0_21:
	.pragma "nounroll";
	ld.param.u64 	%rd210, [_Z19GroupNormKernelFP16P6__halfPKS_S2_S2_iiiif_param_0];
	add.s64 	%rd185, %rd3, %rd211;
	ld.global.nc.u32 	%r478, [%rd185];
	// begin inline asm
	{fma.rn.f16x2 %r477,%r478,%r473,%r474;
}
	// end inline asm
	cvta.to.global.u64 	%rd186, %rd210;
	add.s64 	%rd187, %rd186, %rd211;
	st.global.u32 	[%rd187], %r477;
	add.s64 	%rd211, %rd211, %rd10;
	add.s32 	%r510, %r510, 1;
	setp.ne.s32 	%p61, %r510, 0;
	@%p61 bra 	$L__BB0_21;
$L__BB0_22:
	setp.lt.u32 	%p62, %r27, 3;
	@%p62 bra 	$L__BB0_74;
	mov.f32 	%f372, 0f3F800000;
	mul.rn.f32 	%f369, %f28, %f372;
	mul.rn.f32 	%f373, %f27, %f369;
	neg.f32 	%f374, %f373;
	mov.f32 	%f375, 0f00000000;
	add.rn.f32 	%f371, %f375, %f374;
	// begin inline asm
	{ cvt.rn.f16x2.f32 %r481, %f369, %f369; }

	// end inline asm
	// begin inline asm
	{ cvt.rn.f16x2.f32 %r482, %f371, %f371; }

	// end inline asm
	add.s32 	%r514, %r5, %r26;
	shl.b32 	%r38, %r6, 2;
	add.s32 	%r513, %r5, %r7;
	add.s32 	%r512, %r6, %r5;
$L__BB0_24:
	mul.wide.u32 	%rd188, %r5, 4;
	add.s64 	%rd189, %rd5, %rd188;
	ld.global.nc.u32 	%r484, [%rd189];
	// begin inline asm
	{fma.rn.f16x2 %r483,%r484,%r481,%r482;
}
	// end inline asm
	add.s64 	%rd190, %rd8, %rd188;
	st.global.u32 	[%rd190], %r483;
	add.s32 	%r499, %r5, %r6;
	mul.wide.u32 	%rd191, %r512, 4;
	add.s64 	%rd192, %rd5, %rd191;
	ld.global.nc.u32 	%r488, [%rd192];
	// begin inline asm
	{fma.rn.f16x2 %r487,%r488,%r481,%r482;
}
	// end inline asm
	add.s64 	%rd193, %rd8, %rd191;
	st.global.u32 	[%rd193], %r487;
	add.s32 	%r500, %r499, %r6;
	mul.wide.u32 	%rd194, %r514, 4;
	add.s64 	%rd195, %rd5, %rd194;
	ld.global.nc.u32 	%r492, [%rd195];
	// begin inline asm
	{fma.rn.f16x2 %r491,%r492,%r481,%r482;
}
	// end inline asm
	add.s64 	%rd196, %rd8, %rd194;
	st.global.u32 	[%rd196], %r491;
	add.s32 	%r501, %r500, %r6;
	mul.wide.u32 	%rd197, %r513, 4;
	add.s64 	%rd198, %rd5, %rd197;
	ld.global.nc.u32 	%r496, [%rd198];
	// begin inline asm
	{fma.rn.f16x2 %r495,%r496,%r481,%r482;
}
	// end inline asm
	add.s64 	%rd199, %rd8, %rd197;
	st.global.u32 	[%rd199], %r495;
	add.s32 	%r5, %r501, %r6;
	add.s32 	%r514, %r514, %r38;
	add.s32 	%r513, %r513, %r38;
	add.s32 	%r512, %r512, %r38;
	setp.lt.s32 	%p63, %r5, %r4;
	@%p63 bra 	$L__BB0_24;
	bra.uni 	$L__BB0_74;
$L__BB0_25:
	shl.b32 	%r49, %r6, 1;
	sub.s32 	%r401, %r8, %r49;
	max.u32 	%r402, %r4, %r401;
	setp.lt.u32 	%p49, %r401, %r4;
	selp.u32 	%r403, 1, 0, %p49;
	add.s32 	%r404, %r401, %r403;
	sub.s32 	%r405, %r402, %r404;
	div.u32 	%r406, %r405, %r6;
	add.s32 	%r50, %r406, %r403;
	and.b32  	%r407, %r50, 3;
	setp.eq.s32 	%p50, %r407, 3;
	@%p50 bra 	$L__BB0_30;
	add.s32 	%r409, %r50, 1;
	and.b32  	%r410, %r409, 3;
	mov.f32 	%f334, 0f3F800000;
	mul.rn.f32 	%f333, %f28, %f334;
	mul.rn.f32 	%f335, %f27, %f333;
	neg.f32 	%f29, %f335;
	// begin inline asm
	{ cvt.rn.f16x2.f32 %r408, %f333, %f333; }

	// end inline asm
	shl.b32 	%r411, %r5, 1;
	or.b32  	%r517, %r411, 1;
	mul.wide.u32 	%rd141, %r5, 4;
	mul.wide.s32 	%rd142, %r3, 2;
	add.s64 	%rd212, %rd141, %rd142;
	neg.s32 	%r516, %r410;
	mul.wide.u32 	%rd150, %r6, 4;
$L__BB0_27:
	.pragma "nounroll";
	add.s64 	%rd143, %rd3, %rd212;
	ld.global.nc.u32 	%r56, [%rd143];
	add.s32 	%r412, %r517, -1;
	div.s32 	%r413, %r412, %r201;
	div.s32 	%r57, %r517, %r201;
	add.s32 	%r414, %r413, %r2;
	mul.wide.s32 	%rd144, %r414, 2;
	add.s64 	%rd145, %rd1, %rd144;
	ld.global.nc.u16 	%rs33, [%rd145];
	// begin inline asm
	{  cvt.f32.f16 %f336, %rs33;}

	// end inline asm
	add.rn.f32 	%f30, %f336, %f29;
	setp.eq.s32 	%p51, %r413, %r57;
	mov.f32 	%f400, %f30;
	@%p51 bra 	$L__BB0_29;
	add.s32 	%r415, %r57, %r2;
	mul.wide.s32 	%rd146, %r415, 2;
	add.s64 	%rd147, %rd1, %rd146;
	ld.global.nc.u16 	%rs34, [%rd147];
	// begin inline asm
	{  cvt.f32.f16 %f337, %rs34;}

	// end inline asm
	add.rn.f32 	%f400, %f337, %f29;
$L__BB0_29:
	ld.param.u64 	%rd209, [_Z19GroupNormKernelFP16P6__halfPKS_S2_S2_iiiif_param_0];
	mov.u32 	%r421, %tid.x;
	add.s32 	%r422, %r50, 1;
	and.b32  	%r423, %r422, 3;
	mad.lo.s32 	%r5, %r6, %r423, %r421;
	// begin inline asm
	{ cvt.rn.f16x2.f32 %r416, %f400, %f30; }

	// end inline asm
	// begin inline asm
	{fma.rn.f16x2 %r417,%r56,%r408,%r416;
}
	// end inline asm
	cvta.to.global.u64 	%rd148, %rd209;
	add.s64 	%rd149, %rd148, %rd212;
	st.global.u32 	[%rd149], %r417;
	add.s32 	%r517, %r517, %r49;
	add.s64 	%rd212, %rd212, %rd150;
	add.s32 	%r516, %r516, 1;
	setp.ne.s32 	%p52, %r516, 0;
	@%p52 bra 	$L__BB0_27;
$L__BB0_30:
	setp.lt.u32 	%p53, %r50, 3;
	@%p53 bra 	$L__BB0_74;
	mov.f32 	%f342, 0f3F800000;
	mul.rn.f32 	%f341, %f28, %f342;
	mul.rn.f32 	%f343, %f27, %f341;
	neg.f32 	%f33, %f343;
	// begin inline asm
	{ cvt.rn.f16x2.f32 %r424, %f341, %f341; }

	// end inline asm
	add.s32 	%r526, %r5, %r49;
	shl.b32 	%r64, %r6, 2;
	shl.b32 	%r425, %r5, 1;
	add.s32 	%r426, %r64, %r425;
	or.b32  	%r525, %r426, 1;
	add.s32 	%r524, %r5, %r7;
	mad.lo.s32 	%r427, %r6, 6, %r425;
	or.b32  	%r523, %r427, 1;
	add.s32 	%r521, %r6, %r5;
	shl.b32 	%r522, %r521, 1;
	or.b32  	%r520, %r425, 1;
	add.s32 	%r519, %r49, %r425;
$L__BB0_32:
	mul.wide.u32 	%rd151, %r5, 4;
	add.s64 	%rd152, %rd5, %rd151;
	ld.global.nc.u32 	%r81, [%rd152];
	add.s32 	%r428, %r520, -1;
	div.s32 	%r429, %r428, %r201;
	div.s32 	%r82, %r520, %r201;
	add.s32 	%r430, %r429, %r2;
	mul.wide.s32 	%rd153, %r430, 2;
	add.s64 	%rd154, %rd1, %rd153;
	ld.global.nc.u16 	%rs35, [%rd154];
	// begin inline asm
	{  cvt.f32.f16 %f344, %rs35;}

	// end inline asm
	add.rn.f32 	%f34, %f344, %f33;
	setp.eq.s32 	%p54, %r429, %r82;
	mov.f32 	%f401, %f34;
	@%p54 bra 	$L__BB0_34;
	add.s32 	%r431, %r82, %r2;
	mul.wide.s32 	%rd155, %r431, 2;
	add.s64 	%rd156, %rd1, %rd155;
	ld.global.nc.u16 	%rs36, [%rd156];
	// begin inline asm
	{  cvt.f32.f16 %f345, %rs36;}

	// end inline asm
	add.rn.f32 	%f401, %f345, %f33;
$L__BB0_34:
	// begin inline asm
	{ cvt.rn.f16x2.f32 %r432, %f401, %f34; }

	// end inline asm
	// begin inline asm
	{fma.rn.f16x2 %r433,%r81,%r424,%r432;
}
	// end inline asm
	mul.wide.u32 	%rd157, %r5, 4;
	add.s64 	%rd158, %rd8, %rd157;
	st.global.u32 	[%rd158], %r433;
	mul.wide.u32 	%rd159, %r521, 4;
	add.s64 	%rd160, %rd5, %rd159;
	ld.global.nc.u32 	%r83, [%rd160];
	add.s32 	%r437, %r519, 1;
	div.s32 	%r438, %r522, %r201;
	div.s32 	%r84, %r437, %r201;
	add.s32 	%r439, %r438, %r2;
	mul.wide.s32 	%rd161, %r439, 2;
	add.s64 	%rd162, %rd1, %rd161;
	ld.global.nc.u16 	%rs37, [%rd162];
	// begin inline asm
	{  cvt.f32.f16 %f348, %rs37;}

	// end inline asm
	add.rn.f32 	%f37, %f348, %f33;
	setp.eq.s32 	%p55, %r438, %r84;
	mov.f32 	%f402, %f37;
	@%p55 bra 	$L__BB0_36;
	add.s32 	%r440, %r84, %r2;
	mul.wide.s32 	%rd163, %r440, 2;
	add.s64 	%rd164, %rd1, %rd163;
	ld.global.nc.u16 	%rs38, [%rd164];
	// begin inline asm
	{  cvt.f32.f16 %f349, %rs38;}

	// end inline asm
	add.rn.f32 	%f402, %f349, %f33;
$L__BB0_36:
	// begin inline asm
	{ cvt.rn.f16x2.f32 %r441, %f402, %f37; }

	// end inline asm
	// begin inline asm
	{fma.rn.f16x2 %r442,%r83,%r424,%r441;
}
	// end inline asm
	mul.wide.u32 	%rd165, %r521, 4;
	add.s64 	%rd166, %rd8, %rd165;
	st.global.u32 	[%rd166], %r442;
	add.s32 	%r85, %r5, %r6;
	mul.wide.u32 	%rd167, %r526, 4;
	add.s64 	%rd168, %rd5, %rd167;
	ld.global.nc.u32 	%r86, [%rd168];
	add.s32 	%r446, %r525, -1;
	div.s32 	%r447, %r446, %r201;
	div.s32 	%r87, %r525, %r201;
	add.s32 	%r448, %r447, %r2;
	mul.wide.s32 	%rd169, %r448, 2;
	add.s64 	%rd170, %rd1, %rd169;
	ld.global.nc.u16 	%rs39, [%rd170];
	// begin inline asm
	{  cvt.f32.f16 %f352, %rs39;}

	// end inline asm
	add.rn.f32 	%f40, %f352, %f33;
	setp.eq.s32 	%p56, %r447, %r87;
	mov.f32 	%f403, %f40;
	@%p56 bra 	$L__BB0_38;
	add.s32 	%r449, %r87, %r2;
	mul.wide.s32 	%rd171, %r449, 2;
	add.s64 	%rd172, %rd1, %rd171;
	ld.global.nc.u16 	%rs40, [%rd172];
	// begin inline asm
	{  cvt.f32.f16 %f353, %rs40;}

	// end inline asm
	add.rn.f32 	%f403, %f353, %f33;
$L__BB0_38:
	// begin inline asm
	{ cvt.rn.f16x2.f32 %r450, %f403, %f40; }

	// end inline asm
	// begin inline asm
	{fma.rn.f16x2 %r451,%r86,%r424,%r450;
}
	// end inline asm
	mul.wide.u32 	%rd173, %r526, 4;
	add.s64 	%rd174, %rd8, %rd173;
	st.global.u32 	[%rd174], %r451;
	add.s32 	%r88, %r85, %r6;
	mul.wide.u32 	%rd175, %r524, 4;
	add.s64 	%rd176, %rd5, %rd175;
	ld.global.nc.u32 	%r89, [%rd176];
	add.s32 	%r455, %r523, -1;
	div.s32 	%r456, %r455, %r201;
	div.s32 	%r90, %r523, %r201;
	add.s32 	%r457, %r456, %r2;
	mul.wide.s32 	%rd177, %r457, 2;
	add.s64 	%rd178, %rd1, %rd177;
	ld.global.nc.u16 	%rs41, [%rd178];
	// begin inline asm
	{  cvt.f32.f16 %f356, %rs41;}

	// end inline asm
	add.rn.f32 	%f43, %f356, %f33;
	setp.eq.s32 	%p57, %r456, %r90;
	mov.f32 	%f404, %f43;
	@%p57 bra 	$L__BB0_40;
	add.s32 	%r458, %r90, %r2;
	mul.wide.s32 	%rd179, %r458, 2;
	add.s64 	%rd180, %rd1, %rd179;
	ld.global.nc.u16 	%rs42, [%rd180];
	// begin inline asm
	{  cvt.f32.f16 %f357, %rs42;}

	// end inline asm
	add.rn.f32 	%f404, %f357, %f33;
$L__BB0_40:
	// begin inline asm
	{ cvt.rn.f16x2.f32 %r459, %f404, %f43; }

	// end inline asm
	// begin inline asm
	{fma.rn.f16x2 %r460,%r89,%r424,%r459;
}
	// end inline asm
	mul.wide.u32 	%rd181, %r524, 4;
	add.s64 	%rd182, %rd8, %rd181;
	st.global.u32 	[%rd182], %r460;
	add.s32 	%r464, %r88, %r6;
	add.s32 	%r5, %r464, %r6;
	add.s32 	%r526, %r526, %r64;
	shl.b32 	%r465, %r6, 3;
	add.s32 	%r525, %r525, %r465;
	add.s32 	%r524, %r524, %r64;
	add.s32 	%r523, %r523, %r465;
	add.s32 	%r522, %r522, %r465;
	add.s32 	%r521, %r521, %r64;
	add.s32 	%r520, %r520, %r465;
	add.s32 	%r519, %r519, %r465;
	setp.lt.s32 	%p58, %r5, %r4;
	@%p58 bra 	$L__BB0_32;
	bra.uni 	$L__BB0_74;
$L__BB0_41:
	setp.ne.s64 	%p27, %rd24, 0;
	@%p27 bra 	$L__BB0_58;
	shl.b32 	%r100, %r6, 1;
	sub.s32 	%r334, %r8, %r100;
	max.u32 	%r335, %r4, %r334;
	setp.lt.u32 	%p38, %r334, %r4;
	selp.u32 	%r336, 1, 0, %p38;
	add.s32 	%r337, %r334, %r336;
	sub.s32 	%r338, %r335, %r337;
	div.u32 	%r339, %r338, %r6;
	add.s32 	%r101, %r339, %r336;
	and.b32  	%r340, %r101, 3;
	setp.eq.s32 	%p39, %r340, 3;
	@%p39 bra 	$L__BB0_47;
	add.s32 	%r341, %r101, 1;
	and.b32  	%r342, %r341, 3;
	shl.b32 	%r343, %r5, 1;
	or.b32  	%r529, %r343, 1;
	mul.wide.u32 	%rd99, %r5, 4;
	mul.wide.s32 	%rd100, %r3, 2;
	add.s64 	%rd213, %rd99, %rd100;
	neg.s32 	%r528, %r342;
	mul.wide.u32 	%rd108, %r6, 4;
$L__BB0_44:
	.pragma "nounroll";
	add.s64 	%rd101, %rd3, %rd213;
	ld.global.nc.u32 	%r106, [%rd101];
	add.s32 	%r344, %r529, -1;
	div.s32 	%r345, %r344, %r201;
	div.s32 	%r107, %r529, %r201;
	add.s32 	%r346, %r345, %r2;
	mul.wide.s32 	%rd102, %r346, 2;
	add.s64 	%rd103, %rd2, %rd102;
	ld.global.nc.u16 	%rs23, [%rd103];
	// begin inline asm
	{  cvt.f32.f16 %f272, %rs23;}

	// end inline asm
	mul.rn.f32 	%f46, %f28, %f272;
	mul.rn.f32 	%f273, %f27, %f46;
	neg.f32 	%f274, %f273;
	mov.f32 	%f275, 0f00000000;
	add.rn.f32 	%f47, %f275, %f274;
	setp.eq.s32 	%p40, %r345, %r107;
	mov.f32 	%f405, %f46;
	mov.f32 	%f406, %f47;
	@%p40 bra 	$L__BB0_46;
	add.s32 	%r347, %r107, %r2;
	mul.wide.s32 	%rd104, %r347, 2;
	add.s64 	%rd105, %rd2, %rd104;
	ld.global.nc.u16 	%rs24, [%rd105];
	// begin inline asm
	{  cvt.f32.f16 %f276, %rs24;}

	// end inline asm
	mul.rn.f32 	%f405, %f28, %f276;
	mul.rn.f32 	%f277, %f27, %f405;
	neg.f32 	%f278, %f277;
	mov.f32 	%f279, 0f00000000;
	add.rn.f32 	%f406, %f279, %f278;
$L__BB0_46:
	ld.param.u64 	%rd208, [_Z19GroupNormKernelFP16P6__halfPKS_S2_S2_iiiif_param_0];
	mov.u32 	%r354, %tid.x;
	add.s32 	%r355, %r101, 1;
	and.b32  	%r356, %r355, 3;
	mad.lo.s32 	%r5, %r6, %r356, %r354;
	// begin inline asm
	{ cvt.rn.f16x2.f32 %r348, %f405, %f46; }

	// end inline asm
	// begin inline asm
	{ cvt.rn.f16x2.f32 %r349, %f406, %f47; }

	// end inline asm
	// begin inline asm
	{fma.rn.f16x2 %r350,%r106,%r348,%r349;
}
	// end inline asm
	cvta.to.global.u64 	%rd106, %rd208;
	add.s64 	%rd107, %rd106, %rd213;
	st.global.u32 	[%rd107], %r350;
	add.s32 	%r529, %r529, %r100;
	add.s64 	%rd213, %rd213, %rd108;
	add.s32 	%r528, %r528, 1;
	setp.ne.s32 	%p41, %r528, 0;
	@%p41 bra 	$L__BB0_44;
$L__BB0_47:
	setp.lt.u32 	%p42, %r101, 3;
	@%p42 bra 	$L__BB0_74;
	add.s32 	%r538, %r5, %r100;
	shl.b32 	%r113, %r6, 2;
	shl.b32 	%r357, %r5, 1;
	add.s32 	%r358, %r113, %r357;
	or.b32  	%r537, %r358, 1;
	shl.b32 	%r115, %r6, 3;
	add.s32 	%r536, %r5, %r7;
	mad.lo.s32 	%r359, %r6, 6, %r357;
	or.b32  	%r535, %r359, 1;
	add.s32 	%r533, %r6, %r5;
	shl.b32 	%r534, %r533, 1;
	or.b32  	%r532, %r357, 1;
	add.s32 	%r531, %r100, %r357;
$L__BB0_49:
	mul.wide.u32 	%rd109, %r5, 4;
	add.s64 	%rd110, %rd5, %rd109;
	ld.global.nc.u32 	%r131, [%rd110];
	add.s32 	%r360, %r532, -1;
	div.s32 	%r361, %r360, %r201;
	div.s32 	%r132, %r532, %r201;
	add.s32 	%r362, %r361, %r2;
	mul.wide.s32 	%rd111, %r362, 2;
	add.s64 	%rd112, %rd2, %rd111;
	ld.global.nc.u16 	%rs25, [%rd112];
	// begin inline asm
	{  cvt.f32.f16 %f284, %rs25;}

	// end inline asm
	mul.rn.f32 	%f52, %f28, %f284;
	mul.rn.f32 	%f285, %f27, %f52;
	neg.f32 	%f286, %f285;
	mov.f32 	%f287, 0f00000000;
	add.rn.f32 	%f53, %f287, %f286;
	setp.eq.s32 	%p43, %r361, %r132;
	mov.f32 	%f407, %f52;
	mov.f32 	%f408, %f53;
	@%p43 bra 	$L__BB0_51;
	add.s32 	%r363, %r132, %r2;
	mul.wide.s32 	%rd113, %r363, 2;
	add.s64 	%rd114, %rd2, %rd113;
	ld.global.nc.u16 	%rs26, [%rd114];
	// begin inline asm
	{  cvt.f32.f16 %f288, %rs26;}

	// end inline asm
	mul.rn.f32 	%f407, %f28, %f288;
	mul.rn.f32 	%f289, %f27, %f407;
	neg.f32 	%f290, %f289;
	mov.f32 	%f291, 0f00000000;
	add.rn.f32 	%f408, %f291, %f290;
$L__BB0_51:
	// begin inline asm
	{ cvt.rn.f16x2.f32 %r364, %f407, %f52; }

	// end inline asm
	// begin inline asm
	{ cvt.rn.f16x2.f32 %r365, %f408, %f53; }

	// end inline asm
	// begin inline asm
	{fma.rn.f16x2 %r366,%r131,%r364,%r365;
}
	// end inline asm
	mul.wide.u32 	%rd115, %r5, 4;
	add.s64 	%rd116, %rd8, %rd115;
	st.global.u32 	[%rd116], %r366;
	mul.wide.u32 	%rd117, %r533, 4;
	add.s64 	%rd118, %rd5, %rd117;
	ld.global.nc.u32 	%r133, [%rd118];
	add.s32 	%r370, %r531, 1;
	div.s32 	%r371, %r534, %r201;
	div.s32 	%r134, %r370, %r201;
	add.s32 	%r372, %r371, %r2;
	mul.wide.s32 	%rd119, %r372, 2;
	add.s64 	%rd120, %rd2, %rd119;
	ld.global.nc.u16 	%rs27, [%rd120];
	// begin inline asm
	{  cvt.f32.f16 %f296, %rs27;}

	// end inline asm
	mul.rn.f32 	%f58, %f28, %f296;
	mul.rn.f32 	%f297, %f27, %f58;
	neg.f32 	%f298, %f297;
	mov.f32 	%f299, 0f00000000;
	add.rn.f32 	%f59, %f299, %f298;
	setp.eq.s32 	%p44, %r371, %r134;
	mov.f32 	%f409, %f58;
	mov.f32 	%f410, %f59;
	@%p44 bra 	$L__BB0_53;
	add.s32 	%r373, %r134, %r2;
	mul.wide.s32 	%rd121, %r373, 2;
	add.s64 	%rd122, %rd2, %rd121;
	ld.global.nc.u16 	%rs28, [%rd122];
	// begin inline asm
	{  cvt.f32.f16 %f300, %rs28;}

	// end inline asm
	mul.rn.f32 	%f409, %f28, %f300;
	mul.rn.f32 	%f301, %f27, %f409;
	neg.f32 	%f302, %f301;
	mov.f32 	%f303, 0f00000000;
	add.rn.f32 	%f410, %f303, %f302;
$L__BB0_53:
	// begin inline asm
	{ cvt.rn.f16x2.f32 %r374, %f409, %f58; }

	// end inline asm
	// begin inline asm
	{ cvt.rn.f16x2.f32 %r375, %f410, %f59; }

	// end inline asm
	// begin inline asm
	{fma.rn.f16x2 %r376,%r133,%r374,%r375;
}
	// end inline asm
	mul.wide.u32 	%rd123, %r533, 4;
	add.s64 	%rd124, %rd8, %rd123;
	st.global.u32 	[%rd124], %r376;
	add.s32 	%r135, %r5, %r6;
	mul.wide.u32 	%rd125, %r538, 4;
	add.s64 	%rd126, %rd5, %rd125;
	ld.global.nc.u32 	%r136, [%rd126];
	add.s32 	%r380, %r537, -1;
	div.s32 	%r381, %r380, %r201;
	div.s32 	%r137, %r537, %r201;
	add.s32 	%r382, %r381, %r2;
	mul.wide.s32 	%rd127, %r382, 2;
	add.s64 	%rd128, %rd2, %rd127;
	ld.global.nc.u16 	%rs29, [%rd128];
	// begin inline asm
	{  cvt.f32.f16 %f308, %rs29;}

	// end inline asm
	mul.rn.f32 	%f64, %f28, %f308;
	mul.rn.f32 	%f309, %f27, %f64;
	neg.f32 	%f310, %f309;
	mov.f32 	%f311, 0f00000000;
	add.rn.f32 	%f65, %f311, %f310;
	setp.eq.s32 	%p45, %r381, %r137;
	mov.f32 	%f411, %f64;
	mov.f32 	%f412, %f65;
	@%p45 bra 	$L__BB0_55;
	add.s32 	%r383, %r137, %r2;
	mul.wide.s32 	%rd129, %r383, 2;
	add.s64 	%rd130, %rd2, %rd129;
	ld.global.nc.u16 	%rs30, [%rd130];
	// begin inline asm
	{  cvt.f32.f16 %f312, %rs30;}

	// end inline asm
	mul.rn.f32 	%f411, %f28, %f312;
	mul.rn.f32 	%f313, %f27, %f411;
	neg.f32 	%f314, %f313;
	mov.f32 	%f315, 0f00000000;
	add.rn.f32 	%f412, %f315, %f314;
$L__BB0_55:
	// begin inline asm
	{ cvt.rn.f16x2.f32 %r384, %f411, %f64; }

	// end inline asm
	// begin inline asm
	{ cvt.rn.f16x2.f32 %r385, %f412, %f65; }

	// end inline asm
	// begin inline asm
	{fma.rn.f16x2 %r386,%r136,%r384,%r385;
}
	// end inline asm
	mul.wide.u32 	%rd131, %r538, 4;
	add.s64 	%rd132, %rd8, %rd131;
	st.global.u32 	[%rd132], %r386;
	add.s32 	%r138, %r135, %r6;
	mul.wide.u32 	%rd133, %r536, 4;
	add.s64 	%rd134, %rd5, %rd133;
	ld.global.nc.u32 	%r139, [%rd134];
	add.s32 	%r390, %r535, -1;
	div.s32 	%r391, %r390, %r201;
	div.s32 	%r140, %r535, %r201;
	add.s32 	%r392, %r391, %r2;
	mul.wide.s32 	%rd135, %r392, 2;
	add.s64 	%rd136, %rd2, %rd135;
	ld.global.nc.u16 	%rs31, [%rd136];
	// begin inline asm
	{  cvt.f32.f16 %f320, %rs31;}

	// end inline asm
	mul.rn.f32 	%f70, %f28, %f320;
	mul.rn.f32 	%f321, %f27, %f70;
	neg.f32 	%f322, %f321;
	mov.f32 	%f323, 0f00000000;
	add.rn.f32 	%f71, %f323, %f322;
	setp.eq.s32 	%p46, %r391, %r140;
	mov.f32 	%f413, %f70;
	mov.f32 	%f414, %f71;
	@%p46 bra 	$L__BB0_57;
	add.s32 	%r393, %r140, %r2;
	mul.wide.s32 	%rd137, %r393, 2;
	add.s64 	%rd138, %rd2, %rd137;
	ld.global.nc.u16 	%rs32, [%rd138];
	// begin inline asm
	{  cvt.f32.f16 %f324, %rs32;}

	// end inline asm
	mul.rn.f32 	%f413, %f28, %f324;
	mul.rn.f32 	%f325, %f27, %f413;
	neg.f32 	%f326, %f325;
	mov.f32 	%f327, 0f00000000;
	add.rn.f32 	%f414, %f327, %f326;
$L__BB0_57:
	// begin inline asm
	{ cvt.rn.f16x2.f32 %r394, %f413, %f70; }

	// end inline asm
	// begin inline asm
	{ cvt.rn.f16x2.f32 %r395, %f414, %f71; }

	// end inline asm
	// begin inline asm
	{fma.rn.f16x2 %r396,%r139,%r394,%r395;
}
	// end inline asm
	mul.wide.u32 	%rd139, %r536, 4;
	add.s64 	%rd140, %rd8, %rd139;
	st.global.u32 	[%rd140], %r396;
	add.s32 	%r400, %r138, %r6;
	add.s32 	%r5, %r400, %r6;
	add.s32 	%r538, %r538, %r113;
	add.s32 	%r537, %r537, %r115;
	add.s32 	%r536, %r536, %r113;
	add.s32 	%r535, %r535, %r115;
	add.s32 	%r534, %r534, %r115;
	add.s32 	%r533, %r533, %r113;
	add.s32 	%r532, %r532, %r115;
	add.s32 	%r531, %r531, %r115;
	setp.lt.s32 	%p47, %r5, %r4;
	@%p47 bra 	$L__BB0_49;
	bra.uni 	$L__BB0_74;
$L__BB0_58:
	shl.b32 	%r150, %r6, 1;
	sub.s32 	%r267, %r8, %r150;
	max.u32 	%r268, %r4, %r267;
	setp.lt.u32 	%p28, %r267, %r4;
	selp.u32 	%r269, 1, 0, %p28;
	add.s32 	%r270, %r267, %r269;
	sub.s32 	%r271, %r268, %r270;
	div.u32 	%r272, %r271, %r6;
	add.s32 	%r151, %r272, %r269;
	and.b32  	%r273, %r151, 3;
	setp.eq.s32 	%p29, %r273, 3;
	@%p29 bra 	$L__BB0_63;
	add.s32 	%r274, %r151, 1;
	and.b32  	%r275, %r274, 3;
	shl.b32 	%r276, %r5, 1;
	or.b32  	%r541, %r276, 1;
	mul.wide.u32 	%rd47, %r5, 4;
	mul.wide.s32 	%rd48, %r3, 2;
	add.s64 	%rd214, %rd47, %rd48;
	neg.s32 	%r540, %r275;
	mul.wide.u32 	%rd58, %r6, 4;
$L__BB0_60:
	.pragma "nounroll";
	add.s64 	%rd49, %rd3, %rd214;
	ld.global.nc.u32 	%r156, [%rd49];
	add.s32 	%r277, %r541, -1;
	div.s32 	%r278, %r277, %r201;
	div.s32 	%r157, %r541, %r201;
	add.s32 	%r279, %r278, %r2;
	mul.wide.s32 	%rd50, %r279, 2;
	add.s64 	%rd51, %rd2, %rd50;
	ld.global.nc.u16 	%rs3, [%rd51];
	// begin inline asm
	{  cvt.f32.f16 %f212, %rs3;}

	// end inline asm
	add.s64 	%rd52, %rd1, %rd50;
	ld.global.nc.u16 	%rs4, [%rd52];
	// begin inline asm
	{  cvt.f32.f16 %f213, %rs4;}

	// end inline asm
	mul.rn.f32 	%f76, %f28, %f212;
	mul.rn.f32 	%f214, %f27, %f76;
	neg.f32 	%f215, %f214;
	add.rn.f32 	%f77, %f213, %f215;
	setp.eq.s32 	%p30, %r278, %r157;
	mov.f32 	%f415, %f76;
	mov.f32 	%f416, %f77;
	@%p30 bra 	$L__BB0_62;
	add.s32 	%r280, %r157, %r2;
	mul.wide.s32 	%rd53, %r280, 2;
	add.s64 	%rd54, %rd2, %rd53;
	ld.global.nc.u16 	%rs5, [%rd54];
	// begin inline asm
	{  cvt.f32.f16 %f216, %rs5;}

	// end inline asm
	add.s64 	%rd55, %rd1, %rd53;
	ld.global.nc.u16 	%rs6, [%rd55];
	// begin inline asm
	{  cvt.f32.f16 %f217, %rs6;}

	// end inline asm
	mul.rn.f32 	%f415, %f28, %f216;
	mul.rn.f32 	%f218, %f27, %f415;
	neg.f32 	%f219, %f218;
	add.rn.f32 	%f416, %f217, %f219;
$L__BB0_62:
	ld.param.u64 	%rd207, [_Z19GroupNormKernelFP16P6__halfPKS_S2_S2_iiiif_param_0];
	mov.u32 	%r287, %tid.x;
	add.s32 	%r288, %r151, 1;
	and.b32  	%r289, %r288, 3;
	mad.lo.s32 	%r5, %r6, %r289, %r287;
	// begin inline asm
	{ cvt.rn.f16x2.f32 %r281, %f415, %f76; }

	// end inline asm
	// begin inline asm
	{ cvt.rn.f16x2.f32 %r282, %f416, %f77; }

	// end inline asm
	// begin inline asm
	{fma.rn.f16x2 %r283,%r156,%r281,%r282;
}
	// end inline asm
	cvta.to.global.u64 	%rd56, %rd207;
	add.s64 	%rd57, %rd56, %rd214;
	st.global.u32 	[%rd57], %r283;
	add.s32 	%r541, %r541, %r150;
	add.s64 	%rd214, %rd214, %rd58;
	add.s32 	%r540, %r540, 1;
	setp.ne.s32 	%p31, %r540, 0;
	@%p31 bra 	$L__BB0_60;
$L__BB0_63:
	setp.lt.u32 	%p32, %r151, 3;
	@%p32 bra 	$L__BB0_74;
	add.s32 	%r550, %r5, %r150;
	shl.b32 	%r163, %r6, 2;
	shl.b32 	%r290, %r5, 1;
	add.s32 	%r291, %r163, %r290;
	or.b32  	%r549, %r291, 1;
	shl.b32 	%r165, %r6, 3;
	add.s32 	%r548, %r5, %r7;
	mad.lo.s32 	%r292, %r6, 6, %r290;
	or.b32  	%r547, %r292, 1;
	add.s32 	%r545, %r6, %r5;
	shl.b32 	%r546, %r545, 1;
	or.b32  	%r544, %r290, 1;
	add.s32 	%r543, %r150, %r290;
$L__BB0_65:
	mul.wide.u32 	%rd59, %r5, 4;
	add.s64 	%rd60, %rd5, %rd59;
	ld.global.nc.u32 	%r181, [%rd60];
	add.s32 	%r293, %r544, -1;
	div.s32 	%r294, %r293, %r201;
	div.s32 	%r182, %r544, %r201;
	add.s32 	%r295, %r294, %r2;
	mul.wide.s32 	%rd61, %r295, 2;
	add.s64 	%rd62, %rd2, %rd61;
	ld.global.nc.u16 	%rs7, [%rd62];
	// begin inline asm
	{  cvt.f32.f16 %f224, %rs7;}

	// end inline asm
	add.s64 	%rd63, %rd1, %rd61;
	ld.global.nc.u16 	%rs8, [%rd63];
	// begin inline asm
	{  cvt.f32.f16 %f225, %rs8;}

	// end inline asm
	mul.rn.f32 	%f82, %f28, %f224;
	mul.rn.f32 	%f226, %f27, %f82;
	neg.f32 	%f227, %f226;
	add.rn.f32 	%f83, %f225, %f227;
	setp.eq.s32 	%p33, %r294, %r182;
	mov.f32 	%f417, %f82;
	mov.f32 	%f418, %f83;
	@%p33 bra 	$L__BB0_67;
	add.s32 	%r296, %r182, %r2;
	mul.wide.s32 	%rd64, %r296, 2;
	add.s64 	%rd65, %rd2, %rd64;
	ld.global.nc.u16 	%rs9, [%rd65];
	// begin inline asm
	{  cvt.f32.f16 %f228, %rs9;}

	// end inline asm
	add.s64 	%rd66, %rd1, %rd64;
	ld.global.nc.u16 	%rs10, [%rd66];
	// begin inline asm
	{  cvt.f32.f16 %f229, %rs10;}

	// end inline asm
	mul.rn.f32 	%f417, %f28, %f228;
	mul.rn.f32 	%f230, %f27, %f417;
	neg.f32 	%f231, %f230;
	add.rn.f32 	%f418, %f229, %f231;
$L__BB0_67:
	// begin inline asm
	{ cvt.rn.f16x2.f32 %r297, %f417, %f82; }

	// end inline asm
	// begin inline asm
	{ cvt.rn.f16x2.f32 %r298, %f418, %f83; }

	// end inline asm
	// begin inline asm
	{fma.rn.f16x2 %r299,%r181,%r297,%r298;
}
	// end inline asm
	mul.wide.u32 	%rd67, %r5, 4;
	add.s64 	%rd68, %rd8, %rd67;
	st.global.u32 	[%rd68], %r299;
	mul.wide.u32 	%rd69, %r545, 4;
	add.s64 	%rd70, %rd5, %rd69;
	ld.global.nc.u32 	%r183, [%rd70];
	add.s32 	%r303, %r543, 1;
	div.s32 	%r304, %r546, %r201;
	div.s32 	%r184, %r303, %r201;
	add.s32 	%r305, %r304, %r2;
	mul.wide.s32 	%rd71, %r305, 2;
	add.s64 	%rd72, %rd2, %rd71;
	ld.global.nc.u16 	%rs11, [%rd72];
	// begin inline asm
	{  cvt.f32.f16 %f236, %rs11;}

	// end inline asm
	add.s64 	%rd73, %rd1, %rd71;
	ld.global.nc.u16 	%rs12, [%rd73];
	// begin inline asm
	{  cvt.f32.f16 %f237, %rs12;}

	// end inline asm
	mul.rn.f32 	%f88, %f28, %f236;
	mul.rn.f32 	%f238, %f27, %f88;
	neg.f32 	%f239, %f238;
	add.rn.f32 	%f89, %f237, %f239;
	setp.eq.s32 	%p34, %r304, %r184;
	mov.f32 	%f419, %f88;
	mov.f32 	%f420, %f89;
	@%p34 bra 	$L__BB0_69;
	add.s32 	%r306, %r184, %r2;
	mul.wide.s32 	%rd74, %r306, 2;
	add.s64 	%rd75, %rd2, %rd74;
	ld.global.nc.u16 	%rs13, [%rd75];
	// begin inline asm
	{  cvt.f32.f16 %f240, %rs13;}

	// end inline asm
	add.s64 	%rd76, %rd1, %rd74;
	ld.global.nc.u16 	%rs14, [%rd76];
	// begin inline asm
	{  cvt.f32.f16 %f241, %rs14;}

	// end inline asm
	mul.rn.f32 	%f419, %f28, %f240;
	mul.rn.f32 	%f242, %f27, %f419;
	neg.f32 	%f243, %f242;
	add.rn.f32 	%f420, %f241, %f243;
$L__BB0_69:
	// begin inline asm
	{ cvt.rn.f16x2.f32 %r307, %f419, %f88; }

	// end inline asm
	// begin inline asm
	{ cvt.rn.f16x2.f32 %r308, %f420, %f89; }

	// end inline asm
	// begin inline asm
	{fma.rn.f16x2 %r309,%r183,%r307,%r308;
}
	// end inline asm
	mul.wide.u32 	%rd77, %r545, 4;
	add.s64 	%rd78, %rd8, %rd77;
	st.global.u32 	[%rd78], %r309;
	add.s32 	%r185, %r5, %r6;
	mul.wide.u32 	%rd79, %r550, 4;
	add.s64 	%rd80, %rd5, %rd79;
	ld.global.nc.u32 	%r186, [%rd80];
	add.s32 	%r313, %r549, -1;
	div.s32 	%r314, %r313, %r201;
	div.s32 	%r187, %r549, %r201;
	add.s32 	%r315, %r314, %r2;
	mul.wide.s32 	%rd81, %r315, 2;
	add.s64 	%rd82, %rd2, %rd81;
	ld.global.nc.u16 	%rs15, [%rd82];
	// begin inline asm
	{  cvt.f32.f16 %f248, %rs15;}

	// end inline asm
	add.s64 	%rd83, %rd1, %rd81;
	ld.global.nc.u16 	%rs16, [%rd83];
	// begin inline asm
	{  cvt.f32.f16 %f249, %rs16;}

	// end inline asm
	mul.rn.f32 	%f94, %f28, %f248;
	mul.rn.f32 	%f250, %f27, %f94;
	neg.f32 	%f251, %f250;
	add.rn.f32 	%f95, %f249, %f251;
	setp.eq.s32 	%p35, %r314, %r187;
	mov.f32 	%f421, %f94;
	mov.f32 	%f422, %f95;
	@%p35 bra 	$L__BB0_71;
	add.s32 	%r316, %r187, %r2;
	mul.wide.s32 	%rd84, %r316, 2;
	add.s64 	%rd85, %rd2, %rd84;
	ld.global.nc.u16 	%rs17, [%rd85];
	// begin inline asm
	{  cvt.f32.f16 %f252, %rs17;}

	// end inline asm
	add.s64 	%rd86, %rd1, %rd84;
	ld.global.nc.u16 	%rs18, [%rd86];
	// begin inline asm
	{  cvt.f32.f16 %f253, %rs18;}

	// end inline asm
	mul.rn.f32 	%f421, %f28, %f252;
	mul.rn.f32 	%f254, %f27, %f421;
	neg.f32 	%f255, %f254;
	add.rn.f32 	%f422, %f253, %f255;
$L__BB0_71:
	// begin inline asm
	{ cvt.rn.f16x2.f32 %r317, %f421, %f94; }

	// end inline asm
	// begin inline asm
	{ cvt.rn.f16x2.f32 %r318, %f422, %f95; }

	// end inline asm
	// begin inline asm
	{fma.rn.f16x2 %r319,%r186,%r317,%r318;
}
	// end inline asm
	mul.wide.u32 	%rd87, %r550, 4;
	add.s64 	%rd88, %rd8, %rd87;
	st.global.u32 	[%rd88], %r319;
	add.s32 	%r188, %r185, %r6;
	mul.wide.u32 	%rd89, %r548, 4;
	add.s64 	%rd90, %rd5, %rd89;
	ld.global.nc.u32 	%r189, [%rd90];
	add.s32 	%r323, %r547, -1;
	div.s32 	%r324, %r323, %r201;
	div.s32 	%r190, %r547, %r201;
	add.s32 	%r325, %r324, %r2;
	mul.wide.s32 	%rd91, %r325, 2;
	add.s64 	%rd92, %rd2, %rd91;
	ld.global.nc.u16 	%rs19, [%rd92];
	// begin inline asm
	{  cvt.f32.f16 %f260, %rs19;}

	// end inline asm
	add.s64 	%rd93, %rd1, %rd91;
	ld.global.nc.u16 	%rs20, [%rd93];
	// begin inline asm
	{  cvt.f32.f16 %f261, %rs20;}

	// end inline asm
	mul.rn.f32 	%f100, %f28, %f260;
	mul.rn.f32 	%f262, %f27, %f100;
	neg.f32 	%f263, %f262;
	add.rn.f32 	%f101, %f261, %f263;
	setp.eq.s32 	%p36, %r324, %r190;
	mov.f32 	%f423, %f100;
	mov.f32 	%f424, %f101;
	@%p36 bra 	$L__BB0_73;
	add.s32 	%r326, %r190, %r2;
	mul.wide.s32 	%rd94, %r326, 2;
	add.s64 	%rd95, %rd2, %rd94;
	ld.global.nc.u16 	%rs21, [%rd95];
	// begin inline asm
	{  cvt.f32.f16 %f264, %rs21;}

	// end inline asm
	add.s64 	%rd96, %rd1, %rd94;
	ld.global.nc.u16 	%rs22, [%rd96];
	// begin inline asm
	{  cvt.f32.f16 %f265, %rs22;}

	// end inline asm
	mul.rn.f32 	%f423, %f28, %f264;
	mul.rn.f32 	%f266, %f27, %f423;
	neg.f32 	%f267, %f266;
	add.rn.f32 	%f424, %f265, %f267;
$L__BB0_73:
	// begin inline asm
	{ cvt.rn.f16x2.f32 %r327, %f423, %f100; }

	// end inline asm
	// begin inline asm
	{ cvt.rn.f16x2.f32 %r328, %f424, %f101; }

	// end inline asm
	// begin inline asm
	{fma.rn.f16x2 %r329,%r189,%r327,%r328;
}
	// end inline asm
	mul.wide.u32 	%rd97, %r548, 4;
	add.s64 	%rd98, %rd8, %rd97;
	st.global.u32 	[%rd98], %r329;
	add.s32 	%r333, %r188, %r6;
	add.s32 	%r5, %r333, %r6;
	add.s32 	%r550, %r550, %r163;
	add.s32 	%r549, %r549, %r165;
	add.s32 	%r548, %r548, %r163;
	add.s32 	%r547, %r547, %r165;
	add.s32 	%r546, %r546, %r165;
	add.s32 	%r545, %r545, %r163;
	add.s32 	%r544, %r544, %r165;
	add.s32 	%r543, %r543, %r165;
	setp.lt.s32 	%p37, %r5, %r4;
	@%p37 bra 	$L__BB0_65;
$L__BB0_74:
	@%p12 bra 	$L__BB0_80;
	div.s32 	%r502, %r24, %r201;
	add.s32 	%r200, %r502, %r2;
	ld.global.nc.u16 	%rs1, [%rd7];
	setp.eq.s64 	%p65, %rd23, 0;
	mov.f32 	%f425, 0f3F800000;
	@%p65 bra 	$L__BB0_77;
	mul.wide.s32 	%rd200, %r200, 2;
	add.s64 	%rd201, %rd2, %rd200;
	ld.global.nc.u16 	%rs43, [%rd201];
	// begin inline asm
	{  cvt.f32.f16 %f425, %rs43;}

	// end inline asm
$L__BB0_77:
	setp.eq.s64 	%p66, %rd24, 0;
	mov.f32 	%f426, 0f00000000;
	@%p66 bra 	$L__BB0_79;
	mul.wide.s32 	%rd202, %r200, 2;
	add.s64 	%rd203, %rd1, %rd202;
	ld.global.nc.u16 	%rs44, [%rd203];
	// begin inline asm
	{  cvt.f32.f16 %f426, %rs44;}

	// end inline asm
$L__BB0_79:
	mul.rn.f32 	%f380, %f28, %f425;
	mul.rn.f32 	%f382, %f27, %f380;
	neg.f32 	%f383, %f382;
	add.rn.f32 	%f381, %f426, %f383;
	// begin inline asm
	{  cvt.rn.f16.f32 %rs45, %f380;}

	// end inline asm
	// begin inline asm
	{  cvt.rn.f16.f32 %rs46, %f381;}

	// end inline asm
	// begin inline asm
	{fma.rn.f16 %rs47,%rs1,%rs45,%rs46;
}
	// end inline asm
	mul.wide.s32 	%rd204, %r24, 2;
	add.s64 	%rd205, %rd8, %rd204;
	st.global.u16 	[%rd205], %rs47;
$L__BB0_80:
	ret;

}


// ===== COMPILED SASS (sm_100) =====

	.target	sm_100

	.elftype	@"ET_EXEC"


//--------------------- .note.nv.tkinfo           --------------------------
	.section	.note.nv.tkinfo,"",@"SHT_NOTE"
	.sectionflags	@"SHF_NOTE_NV_TKINFO"
	.tkinfo
        /*0018*/ 	.word	0x00000002
        /*0030*/ 	.string	""
        /*0030*/ 	.string	"ptxas"
        /*0030*/ 	.string	"Cuda compilation tools, release 13.0, V13.0.88"
        /*0030*/ 	.string	"Build cuda_13.0.r13.0/compiler.36424714_0"
        /*0030*/ 	.string	"-arch sm_100 -m 64 "



//--------------------- .note.nv.cuinfo           --------------------------
	.section	.note.nv.cuinfo,"",@"SHT_NOTE"
	.sectionflags	@"SHF_NOTE_NV_CUINFO"
        /*0018*/ 	.short	0x0002
        /*001a*/ 	.short	0x0064
        /*001c*/ 	.short	0x0082
	.zero		2


//--------------------- .nv.info                  --------------------------
	.section	.nv.info,"",@"SHT_CUDA_INFO"
	.align	4


	//----- nvinfo : EIATTR_REGCOUNT
	.align		4
        /*0000*/ 	.byte	0x04, 0x2f
        /*0002*/ 	.short	(.L_1 - .L_0)
	.align		4
.L_0:
        /*0004*/ 	.word	index@(_Z19GroupNormKernelFP16P6__halfPKS_S2_S2_iiiif)
        /*0008*/ 	.word	0x00000028


	//----- nvinfo : EIATTR_FRAME_SIZE
	.align		4
.L_1:
        /*000c*/ 	.byte	0x04, 0x11
        /*000e*/ 	.short	(.L_3 - .L_2)
	.align		4
.L_2:
        /*0010*/ 	.word	index@($__internal_0_$__cuda_sm3x_div_rn_noftz_f32_slowpath)
        /*0014*/ 	.word	0x00000000


	//----- nvinfo : EIATTR_FRAME_SIZE
	.align		4
.L_3:
        /*0018*/ 	.byte	0x04, 0x11
        /*001a*/ 	.short	(.L_5 - .L_4)
	.align		4
.L_4:
        /*001c*/ 	.word	index@(_Z19GroupNormKernelFP16P6__halfPKS_S2_S2_iiiif)
        /*0020*/ 	.word	0x00000000


	//----- nvinfo : EIATTR_MIN_STACK_SIZE
	.align		4
.L_5:
        /*0024*/ 	.byte	0x04, 0x12
        /*0026*/ 	.short	(.L_7 - .L_6)
	.align		4
.L_6:
        /*0028*/ 	.word	index@(_Z19GroupNormKernelFP16P6__halfPKS_S2_S2_iiiif)
        /*002c*/ 	.word	0x00000000
.L_7:


//--------------------- .nv.compat                --------------------------
	.section	.nv.compat,"",@"SHT_CUDA_COMPAT_INFO"
	.align	4
        /*0000*/ 	.byte	0x02, 0x09, 0x00, 0x00, 0x02, 0x02, 0x01, 0x00, 0x02, 0x05, 0x05, 0x00, 0x03, 0x07, 0x01, 0x01
        /*0010*/ 	.byte	0x02, 0x03, 0x00, 0x00, 0x02, 0x06, 0x01, 0x00, 0x04, 0x0b, 0x08, 0x00, 0x01, 0x00, 0x00, 0x00
        /*0020*/ 	.byte	0x00, 0x00, 0x00, 0x00


//--------------------- .nv.info._Z19GroupNormKernelFP16P6__halfPKS_S2_S2_iiiif --------------------------
	.section	.nv.info._Z19GroupNormKernelFP16P6__halfPKS_S2_S2_iiiif,"",@"SHT_CUDA_INFO"
	.sectionflags	@""
	.align	4


	//----- nvinfo : EIATTR_CUDA_API_VERSION
	.align		4
        /*0000*/ 	.byte	0x04, 0x37
        /*0002*/ 	.short	(.L_9 - .L_8)
.L_8:
        /*0004*/ 	.word	0x00000082


	//----- nvinfo : EIATTR_KPARAM_INFO
	.align		4
.L_9:
        /*0008*/ 	.byte	0x04, 0x17
        /*000a*/ 	.short	(.L_11 - .L_10)
.L_10:
        /*000c*/ 	.word	0x00000000
        /*0010*/ 	.short	0x0008
        /*0012*/ 	.short	0x0030
        /*0014*/ 	.byte	0x00, 0xf0, 0x11, 0x00


	//----- nvinfo : EIATTR_KPARAM_INFO
	.align		4
.L_11:
        /*0018*/ 	.byte	0x04, 0x17
        /*001a*/ 	.short	(.L_13 - .L_12)
.L_12:
        /*001c*/ 	.word	0x00000000
        /*0020*/ 	.short	0x0007
        /*0022*/ 	.short	0x002c
        /*0024*/ 	.byte	0x00, 0xf0, 0x11, 0x00


	//----- nvinfo : EIATTR_KPARAM_INFO
	.align		4
.L_13:
        /*0028*/ 	.byte	0x04, 0x17
        /*002a*/ 	.short	(.L_15 - .L_14)
.L_14:
        /*002c*/ 	.word	0x00000000
        /*0030*/ 	.short	0x0006
        /*0032*/ 	.short	0x0028
        /*0034*/ 	.byte	0x00, 0xf0, 0x11, 0x00


	//----- nvinfo : EIATTR_KPARAM_INFO
	.align		4
.L_15:
        /*0038*/ 	.byte	0x04, 0x17
        /*003a*/ 	.short	(.L_17 - .L_16)
.L_16:
        /*003c*/ 	.word	0x00000000
        /*0040*/ 	.short	0x0005
        /*0042*/ 	.short	0x0024
        /*0044*/ 	.byte	0x00, 0xf0, 0x11, 0x00


	//----- nvinfo : EIATTR_KPARAM_INFO
	.align		4
.L_17:
        /*0048*/ 	.byte	0x04, 0x17
        /*004a*/ 	.short	(.L_19 - .L_18)
.L_18:
        /*004c*/ 	.word	0x00000000
        /*0050*/ 	.short	0x0004
        /*0052*/ 	.short	0x0020
        /*0054*/ 	.byte	0x00, 0xf0, 0x11, 0x00


	//----- nvinfo : EIATTR_KPARAM_INFO
	.align		4
.L_19:
        /*0058*/ 	.byte	0x04, 0x17
        /*005a*/ 	.short	(.L_21 - .L_20)
.L_20:
        /*005c*/ 	.word	0x00000000
        /*0060*/ 	.short	0x0003
        /*0062*/ 	.short	0x0018
        /*0064*/ 	.byte	0x00, 0xf5, 0x21, 0x00


	//----- nvinfo : EIATTR_KPARAM_INFO
	.align		4
.L_21:
        /*0068*/ 	.byte	0x04, 0x17
        /*006a*/ 	.short	(.L_23 - .L_22)
.L_22:
        /*006c*/ 	.word	0x00000000
        /*0070*/ 	.short	0x0002
        /*0072*/ 	.short	0x0010
        /*0074*/ 	.byte	0x00, 0xf5, 0x21, 0x00


	//----- nvinfo : EIATTR_KPARAM_INFO
	.align		4
.L_23:
        /*0078*/ 	.byte	0x04, 0x17
        /*007a*/ 	.short	(.L_25 - .L_24)
.L_24:
        /*007c*/ 	.word	0x00000000
        /*0080*/ 	.short	0x0001
        /*0082*/ 	.short	0x0008
        /*0084*/ 	.byte	0x00, 0xf5, 0x21, 0x00


	//----- nvinfo : EIATTR_KPARAM_INFO
	.align		4
.L_25:
        /*0088*/ 	.byte	0x04, 0x17
        /*008a*/ 	.short	(.L_27 - .L_26)
.L_26:
        /*008c*/ 	.word	0x00000000
        /*0090*/ 	.short	0x0000
        /*0092*/ 	.short	0x0000
        /*0094*/ 	.byte	0x00, 0xf5, 0x21, 0x00


	//----- nvinfo : EIATTR_SPARSE_MMA_MASK
	.align		4
.L_27:
        /*0098*/ 	.byte	0x03, 0x50
        /*009a*/ 	.short	0x0000


	//----- nvinfo : EIATTR_MAXREG_COUNT
	.align		4
        /*009c*/ 	.byte	0x03, 0x1b
        /*009e*/ 	.short	0x00ff


	//----- nvinfo : EIATTR_NUM_BARRIERS
	.align		4
        /*00a0*/ 	.byte	0x02, 0x4c
        /*00a2*/ 	.byte	0x01
	.zero		1


	//----- nvinfo : EIATTR_MERCURY_ISA_VERSION
	.align		4
        /*00a4*/ 	.byte	0x03, 0x5f
        /*00a6*/ 	.short	0x0101


	//----- nvinfo : EIATTR_COOP_GROUP_MASK_REGIDS
	.align		4
        /*00a8*/ 	.byte	0x04, 0x29
        /*00aa*/ 	.short	(.L_29 - .L_28)


	//   ....[0]....
.L_28:
        /*00ac*/ 	.word	0xffffffff


	//   ....[1]....
        /*00b0*/ 	.word	0xffffffff


	//   ....[2]....
        /*00b4*/ 	.word	0xffffffff


	//   ....[3]....
        /*00b8*/ 	.word	0xffffffff


	//   ....[4]....
        /*00bc*/ 	.word	0xffffffff


	//   ....[5]....
        /*00c0*/ 	.word	0xffffffff


	//   ....[6]....
        /*00c4*/ 	.word	0xffffffff


	//   ....[7]....
        /*00c8*/ 	.word	0xffffffff


	//   ....[8]....
        /*00cc*/ 	.word	0xffffffff


	//   ....[9]....
        /*00d0*/ 	.word	0xffffffff


	//   ....[10]....
        /*00d4*/ 	.word	0xffffffff


	//   ....[11]....
        /*00d8*/ 	.word	0xffffffff


	//----- nvinfo : EIATTR_COOP_GROUP_INSTR_OFFSETS
	.align		4
.L_29:
        /*00dc*/ 	.byte	0x04, 0x28
        /*00de*/ 	.short	(.L_31 - .L_30)


	//   ....[0]....
.L_30:
        /*00e0*/ 	.word	0x00000d70


	//   ....[1]....
        /*00e4*/ 	.word	0x00000dd0


	//   ....[2]....
        /*00e8*/ 	.word	0x00000de0


	//   ....[3]....
        /*00ec*/ 	.word	0x00000e10


	//   ....[4]....
        /*00f0*/ 	.word	0x00000e20


	//   ....[5]....
        /*00f4*/ 	.word	0x00000e50


	//   ....[6]....
        /*00f8*/ 	.word	0x00000e60


	//   ....[7]....
        /*00fc*/ 	.word	0x00000e90


	//   ....[8]....
        /*0100*/ 	.word	0x00000ea0


	//   ....[9]....
        /*0104*/ 	.word	0x00000ed0


	//   ....[10]....
        /*0108*/ 	.word	0x00000ee0


	//   ....[11]....
        /*010c*/ 	.word	0x00001020


	//----- nvinfo : EIATTR_VRC_CTA_INIT_COUNT
	.align		4
.L_31:
        /*0110*/ 	.byte	0x02, 0x4a
	.zero		1
	.zero		1


	//----- nvinfo : EIATTR_EXIT_INSTR_OFFSETS
	.align		4
        /*0114*/ 	.byte	0x04, 0x1c
        /*0116*/ 	.short	(.L_33 - .L_32)


	//   ....[0]....
.L_32:
        /*0118*/ 	.word	0x00005d90


	//   ....[1]....
        /*011c*/ 	.word	0x000060c0


	//----- nvinfo : EIATTR_CRS_STACK_SIZE
	.align		4
.L_33:
        /*0120*/ 	.byte	0x04, 0x1e
        /*0122*/ 	.short	(.L_35 - .L_34)
.L_34:
        /*0124*/ 	.word	0x00000000


	//----- nvinfo : EIATTR_CBANK_PARAM_SIZE
	.align		4
.L_35:
        /*0128*/ 	.byte	0x03, 0x19
        /*012a*/ 	.short	0x0034


	//----- nvinfo : EIATTR_PARAM_CBANK
	.align		4
        /*012c*/ 	.byte	0x04, 0x0a
        /*012e*/ 	.short	(.L_37 - .L_36)
	.align		4
.L_36:
        /*0130*/ 	.word	index@(.nv.constant0._Z19GroupNormKernelFP16P6__halfPKS_S2_S2_iiiif)
        /*0134*/ 	.short	0x0380
        /*0136*/ 	.short	0x0034


	//----- nvinfo : EIATTR_SW_WAR
	.align		4
.L_37:
        /*0138*/ 	.byte	0x04, 0x36
        /*013a*/ 	.short	(.L_39 - .L_38)
.L_38:
        /*013c*/ 	.word	0x00000008
.L_39:


//--------------------- .nv.callgraph             --------------------------
	.section	.nv.callgraph,"",@"SHT_CUDA_CALLGRAPH"
	.align	4
	.sectionentsize	8
	.align		4
        /*0000*/ 	.word	0x00000000
	.align		4
        /*0004*/ 	.word	0xffffffff
	.align		4
        /*0008*/ 	.word	0x00000000
	.align		4
        /*000c*/ 	.word	0xfffffffe
	.align		4
        /*0010*/ 	.word	0x00000000
	.align		4
        /*0014*/ 	.word	0xfffffffd
	.align		4
        /*0018*/ 	.word	0x00000000
	.align		4
        /*001c*/ 	.word	0xfffffffc


//--------------------- .text._Z19GroupNormKernelFP16P6__halfPKS_S2_S2_iiiif --------------------------
	.section	.text._Z19GroupNormKernelFP16P6__halfPKS_S2_S2_iiiif,"ax",@progbits
	.align	128
        .global         _Z19GroupNormKernelFP16P6__halfPKS_S2_S2_iiiif
        .type           _Z19GroupNormKernelFP16P6__halfPKS_S2_S2_iiiif,@function
        .size           _Z19GroupNormKernelFP16P6__halfPKS_S2_S2_iiiif,(.L_x_54 - _Z19GroupNormKernelFP16P6__halfPKS_S2_S2_iiiif)
        .other          _Z19GroupNormKernelFP16P6__halfPKS_S2_S2_iiiif,@"STO_CUDA_ENTRY STV_DEFAULT"
_Z19GroupNormKernelFP16P6__halfPKS_S2_S2_iiiif:
.text._Z19GroupNormKernelFP16P6__halfPKS_S2_S2_iiiif:
[----:B------:R-:W-:Y:S08]  /*0000*/  LDC R1, c[0x0][0x37c] ;  /* 0x0000df00ff017b82 */ /* 0x000ff00000000800 */
[----:B------:R-:W0:Y:S01]  /*0010*/  LDC R4, c[0x0][0x3ac] ;  /* 0x0000eb00ff047b82 */ /* 0x000e220000000800 */
[----:B------:R-:W1:Y:S01]  /*0020*/  S2R R9, SR_TID.X ;  /* 0x0000000000097919 */ /* 0x000e620000002100 */
[----:B------:R-:W2:Y:S01]  /*0030*/  LDCU UR8, c[0x0][0x3a8] ;  /* 0x00007500ff0877ac */ /* 0x000ea20008000800 */
[----:B------:R-:W-:Y:S01]  /*0040*/  BSSY.RECONVERGENT B0, `(.L_x_0) ;  /* 0x000005c000007945 */ /* 0x000fe20003800200 */
[----:B------:R-:W3:Y:S04]  /*0050*/  LDCU.64 UR6, c[0x0][0x358] ;  /* 0x00006b00ff0677ac */ /* 0x000ee80008000a00 */
[----:B------:R-:W4:Y:S08]  /*0060*/  LDC R8, c[0x0][0x3a4] ;  /* 0x0000e900ff087b82 */ /* 0x000f300000000800 */
[----:B------:R-:W5:Y:S01]  /*0070*/  LDC R30, c[0x0][0x360] ;  /* 0x0000d800ff1e7b82 */ /* 0x000f620000000800 */
[----:B0-----:R-:W-:-:S07]  /*0080*/  IABS R5, R4 ;  /* 0x0000000400057213 */ /* 0x001fce0000000000 */
[----:B------:R-:W0:Y:S01]  /*0090*/  S2UR UR5, SR_CTAID.Y ;  /* 0x00000000000579c3 */ /* 0x000e220000002600 */
[----:B------:R-:W2:Y:S07]  /*00a0*/  I2F.RP R0, R5 ;  /* 0x0000000500007306 */ /* 0x000eae0000209400 */
[----:B------:R-:W3:Y:S01]  /*00b0*/  S2UR UR4, SR_CTAID.X ;  /* 0x00000000000479c3 */ /* 0x000ee20000002500 */
[----:B-1----:R-:W-:-:S07]  /*00c0*/  MOV R13, R9 ;  /* 0x00000009000d7202 */ /* 0x002fce0000000f00 */
[----:B------:R-:W1:Y:S01]  /*00d0*/  LDC.64 R14, c[0x0][0x388] ;  /* 0x0000e200ff0e7b82 */ /* 0x000e620000000a00 */
[----:B--2---:R-:W2:Y:S02]  /*00e0*/  MUFU.RCP R0, R0 ;  /* 0x0000000000007308 */ /* 0x004ea40000001000 */
[----:B--2---:R-:W-:-:S06]  /*00f0*/  IADD3 R2, PT, PT, R0, 0xffffffe, RZ ;  /* 0x0ffffffe00027810 */ /* 0x004fcc0007ffe0ff */
[----:B------:R2:W4:Y:S02]  /*0100*/  F2I.FTZ.U32.TRUNC.NTZ R3, R2 ;  /* 0x0000000200037305 */ /* 0x000524000021f000 */
[----:B--2---:R-:W-:Y:S02]  /*0110*/  HFMA2 R2, -RZ, RZ, 0, 0 ;  /* 0x00000000ff027431 */ /* 0x004fe400000001ff */
[----:B----4-:R-:W-:-:S04]  /*0120*/  IMAD.MOV R6, RZ, RZ, -R3 ;  /* 0x000000ffff067224 */ /* 0x010fc800078e0a03 */
[----:B------:R-:W-:Y:S01]  /*0130*/  IMAD R7, R6, R5, RZ ;  /* 0x0000000506077224 */ /* 0x000fe200078e02ff */
[----:B------:R-:W-:-:S03]  /*0140*/  IABS R6, R8 ;  /* 0x0000000800067213 */ /* 0x000fc60000000000 */
[----:B------:R-:W-:-:S04]  /*0150*/  IMAD.HI.U32 R3, R3, R7, R2 ;  /* 0x0000000703037227 */ /* 0x000fc800078e0002 */
[----:B-----5:R-:W-:Y:S02]  /*0160*/  IMAD R7, R30, 0x3, R9 ;  /* 0x000000031e077824 */ /* 0x020fe400078e0209 */
[----:B------:R-:W-:-:S04]  /*0170*/  IMAD.HI.U32 R3, R3, R6, RZ ;  /* 0x0000000603037227 */ /* 0x000fc800078e00ff */
[----:B------:R-:W-:Y:S02]  /*0180*/  IMAD.MOV R0, RZ, RZ, -R3 ;  /* 0x000000ffff007224 */ /* 0x000fe400078e0a03 */
[----:B------:R-:W-:Y:S02]  /*0190*/  IMAD.MOV.U32 R2, RZ, RZ, RZ ;  /* 0x000000ffff027224 */ /* 0x000fe400078e00ff */
[----:B------:R-:W-:-:S05]  /*01a0*/  IMAD R0, R5, R0, R6 ;  /* 0x0000000005007224 */ /* 0x000fca00078e0206 */
[----:B------:R-:W-:-:S13]  /*01b0*/  ISETP.GT.U32.AND P1, PT, R5, R0, PT ;  /* 0x000000000500720c */ /* 0x000fda0003f24070 */
[-C--:B------:R-:W-:Y:S01]  /*01c0*/  @!P1 IADD3 R0, PT, PT, R0, -R5.reuse, RZ ;  /* 0x8000000500009210 */ /* 0x080fe20007ffe0ff */
[----:B------:R-:W-:Y:S01]  /*01d0*/  @!P1 VIADD R3, R3, 0x1 ;  /* 0x0000000103039836 */ /* 0x000fe20000000000 */
[----:B------:R-:W-:Y:S02]  /*01e0*/  ISETP.NE.AND P1, PT, R4, RZ, PT ;  /* 0x000000ff0400720c */ /* 0x000fe40003f25270 */
[----:B------:R-:W-:Y:S02]  /*01f0*/  ISETP.GE.U32.AND P0, PT, R0, R5, PT ;  /* 0x000000050000720c */ /* 0x000fe40003f06070 */
[----:B------:R-:W-:-:S04]  /*0200*/  LOP3.LUT R0, R8, R4, RZ, 0x3c, !PT ;  /* 0x0000000408007212 */ /* 0x000fc800078e3cff */
[----:B------:R-:W-:-:S07]  /*0210*/  ISETP.GE.AND P2, PT, R0, RZ, PT ;  /* 0x000000ff0000720c */ /* 0x000fce0003f46270 */
[----:B------:R-:W-:-:S06]  /*0220*/  @P0 IADD3 R3, PT, PT, R3, 0x1, RZ ;  /* 0x0000000103030810 */ /* 0x000fcc0007ffe0ff */
[----:B------:R-:W-:Y:S01]  /*0230*/  @!P2 IMAD.MOV R3, RZ, RZ, -R3 ;  /* 0x000000ffff03a224 */ /* 0x000fe200078e0a03 */
[----:B------:R-:W-:-:S05]  /*0240*/  @!P1 LOP3.LUT R3, RZ, R4, RZ, 0x33, !PT ;  /* 0x00000004ff039212 */ /* 0x000fca00078e33ff */
[C---:B------:R-:W-:Y:S02]  /*0250*/  IMAD R0, R3.reuse, UR8, RZ ;  /* 0x0000000803007c24 */ /* 0x040fe4000f8e02ff */
[----:B0-----:R-:W-:Y:S01]  /*0260*/  IMAD R29, R3, UR5, RZ ;  /* 0x00000005031d7c24 */ /* 0x001fe2000f8e02ff */
[----:B------:R-:W-:Y:S02]  /*0270*/  MOV R3, RZ ;  /* 0x000000ff00037202 */ /* 0x000fe40000000f00 */
[----:B------:R-:W-:Y:S01]  /*0280*/  LEA.HI R28, R0, R0, RZ, 0x1 ;  /* 0x00000000001c7211 */ /* 0x000fe200078f08ff */
[----:B---3--:R-:W-:-:S03]  /*0290*/  IMAD R4, R8, UR4, R29 ;  /* 0x0000000408047c24 */ /* 0x008fc6000f8e021d */
[----:B------:R-:W-:Y:S01]  /*02a0*/  SHF.R.S32.HI R28, RZ, 0x1, R28 ;  /* 0x00000001ff1c7819 */ /* 0x000fe2000001141c */
[----:B------:R-:W-:-:S03]  /*02b0*/  IMAD R4, R4, UR8, RZ ;  /* 0x0000000804047c24 */ /* 0x000fc6000f8e02ff */
[----:B------:R-:W-:Y:S01]  /*02c0*/  ISETP.GE.U32.AND P0, PT, R7, R28, PT ;  /* 0x0000001c0700720c */ /* 0x000fe20003f06070 */
[----:B-1----:R-:W-:-:S12]  /*02d0*/  IMAD.WIDE R14, R4, 0x2, R14 ;  /* 0x00000002040e7825 */ /* 0x002fd800078e020e */
[----:B------:R-:W-:Y:S05]  /*02e0*/  @P0 BRA `(.L_x_1) ;  /* 0x0000000000c40947 */ /* 0x000fea0003800000 */
[----:B------:R-:W-:Y:S01]  /*02f0*/  CS2R R2, SRZ ;  /* 0x0000000000027805 */ /* 0x000fe2000001ff00 */
[----:B------:R-:W-:Y:S01]  /*0300*/  IMAD.MOV.U32 R21, RZ, RZ, R7 ;  /* 0x000000ffff157224 */ /* 0x000fe200078e0007 */
[----:B------:R-:W-:-:S07]  /*0310*/  MOV R9, R13 ;  /* 0x0000000d00097202 */ /* 0x000fce0000000f00 */
.L_x_2:
[----:B------:R-:W-:-:S04]  /*0320*/  IMAD.WIDE R10, R9, 0x4, R14 ;  /* 0x00000004090a7825 */ /* 0x000fc800078e020e */
[----:B------:R-:W-:Y:S02]  /*0330*/  IMAD.IADD R9, R30, 0x1, R9 ;  /* 0x000000011e097824 */ /* 0x000fe400078e0209 */
[----:B------:R-:W2:Y:S02]  /*0340*/  LDG.E.CONSTANT R10, desc[UR6][R10.64] ;  /* 0x000000060a0a7981 */ /* 0x000ea4000c1e9900 */
[C---:B------:R-:W-:Y:S01]  /*0350*/  IMAD.WIDE.U32 R16, R9.reuse, 0x4, R14 ;  /* 0x0000000409107825 */ /* 0x040fe200078e000e */
[----:B------:R-:W-:-:S05]  /*0360*/  IADD3 R9, PT, PT, R9, R30, RZ ;  /* 0x0000001e09097210 */ /* 0x000fca0007ffe0ff */
[----:B------:R-:W3:Y:S01]  /*0370*/  LDG.E.CONSTANT R16, desc[UR6][R16.64] ;  /* 0x0000000610107981 */ /* 0x000ee2000c1e9900 */
[----:B------:R-:W-:-:S06]  /*0380*/  IMAD.WIDE.U32 R18, R9, 0x4, R14 ;  /* 0x0000000409127825 */ /* 0x000fcc00078e000e */
[----:B------:R-:W4:Y:S01]  /*0390*/  LDG.E.CONSTANT R18, desc[UR6][R18.64] ;  /* 0x0000000612127981 */ /* 0x000f22000c1e9900 */
[----:B------:R-:W-:-:S05]  /*03a0*/  IMAD.WIDE.U32 R20, R21, 0x4, R14 ;  /* 0x0000000415147825 */ /* 0x000fca00078e000e */
[----:B------:R0:W5:Y:S01]  /*03b0*/  LDG.E.CONSTANT R5, desc[UR6][R20.64] ;  /* 0x0000000614057981 */ /* 0x000162000c1e9900 */
[----:B------:R-:W-:-:S04]  /*03c0*/  IMAD R9, R30, 0x2, R9 ;  /* 0x000000021e097824 */ /* 0x000fc800078e0209 */
[----:B0-----:R-:W-:-:S05]  /*03d0*/  IMAD R21, R30, 0x3, R9 ;  /* 0x000000031e157824 */ /* 0x001fca00078e0209 */
[----:B------:R-:W-:Y:S01]  /*03e0*/  ISETP.GE.U32.AND P0, PT, R21, R28, PT ;  /* 0x0000001c1500720c */ /* 0x000fe20003f06070 */
[--C-:B--2---:R-:W-:Y:S02]  /*03f0*/  HADD2.F32 R6, -RZ, R10.reuse.H0_H0 ;  /* 0x2000000aff067230 */ /* 0x104fe40000004100 */
[----:B------:R-:W-:-:S03]  /*0400*/  HADD2.F32 R8, -RZ, R10.H1_H1 ;  /* 0x3000000aff087230 */ /* 0x000fc60000004100 */
[C---:B------:R-:W-:Y:S01]  /*0410*/  FMUL R11, R6.reuse, R6 ;  /* 0x00000006060b7220 */ /* 0x040fe20000400000 */
[----:B------:R-:W-:Y:S01]  /*0420*/  FADD R3, R6, R3 ;  /* 0x0000000306037221 */ /* 0x000fe20000000000 */
[C---:B------:R-:W-:Y:S02]  /*0430*/  FMUL R6, R8.reuse, R8 ;  /* 0x0000000808067220 */ /* 0x040fe40000400000 */
[----:B------:R-:W-:Y:S01]  /*0440*/  FADD R11, R11, R2 ;  /* 0x000000020b0b7221 */ /* 0x000fe20000000000 */
[--C-:B---3--:R-:W-:Y:S02]  /*0450*/  HADD2.F32 R2, -RZ, R16.reuse.H0_H0 ;  /* 0x20000010ff027230 */ /* 0x108fe40000004100 */
[----:B------:R-:W-:Y:S01]  /*0460*/  FADD R3, R8, R3 ;  /* 0x0000000308037221 */ /* 0x000fe20000000000 */
[----:B------:R-:W-:Y:S02]  /*0470*/  HADD2.F32 R16, -RZ, R16.H1_H1 ;  /* 0x30000010ff107230 */ /* 0x000fe40000004100 */
[----:B------:R-:W-:Y:S01]  /*0480*/  FADD R6, R11, R6 ;  /* 0x000000060b067221 */ /* 0x000fe20000000000 */
[C---:B------:R-:W-:Y:S01]  /*0490*/  FMUL R11, R2.reuse, R2 ;  /* 0x00000002020b7220 */ /* 0x040fe20000400000 */
[----:B------:R-:W-:Y:S01]  /*04a0*/  FADD R3, R2, R3 ;  /* 0x0000000302037221 */ /* 0x000fe20000000000 */
[----:B----4-:R-:W-:-:S02]  /*04b0*/  HADD2.F32 R2, -RZ, R18.H0_H0 ;  /* 0x20000012ff027230 */ /* 0x010fc40000004100 */
[----:B------:R-:W-:Y:S01]  /*04c0*/  FADD R6, R6, R11 ;  /* 0x0000000b06067221 */ /* 0x000fe20000000000 */
[C---:B------:R-:W-:Y:S01]  /*04d0*/  FMUL R11, R16.reuse, R16 ;  /* 0x00000010100b7220 */ /* 0x040fe20000400000 */
[----:B------:R-:W-:Y:S01]  /*04e0*/  FADD R3, R16, R3 ;  /* 0x0000000310037221 */ /* 0x000fe20000000000 */
[----:B------:R-:W-:Y:S02]  /*04f0*/  HADD2.F32 R18, -RZ, R18.H1_H1 ;  /* 0x30000012ff127230 */ /* 0x000fe40000004100 */
[----:B------:R-:W-:Y:S01]  /*0500*/  FADD R6, R6, R11 ;  /* 0x0000000b06067221 */ /* 0x000fe20000000000 */
[C---:B------:R-:W-:Y:S01]  /*0510*/  FMUL R11, R2.reuse, R2 ;  /* 0x00000002020b7220 */ /* 0x040fe20000400000 */
[----:B------:R-:W-:Y:S01]  /*0520*/  FADD R3, R2, R3 ;  /* 0x0000000302037221 */ /* 0x000fe20000000000 */
[--C-:B-----5:R-:W-:Y:S02]  /*0530*/  HADD2.F32 R2, -RZ, R5.reuse.H0_H0 ;  /* 0x20000005ff027230 */ /* 0x120fe40000004100 */
[----:B------:R-:W-:Y:S01]  /*0540*/  FMUL R17, R18, R18 ;  /* 0x0000001212117220 */ /* 0x000fe20000400000 */
[----:B------:R-:W-:Y:S01]  /*0550*/  FADD R6, R6, R11 ;  /* 0x0000000b06067221 */ /* 0x000fe20000000000 */
[----:B------:R-:W-:Y:S01]  /*0560*/  FADD R11, R18, R3 ;  /* 0x00000003120b7221 */ /* 0x000fe20000000000 */
[----:B------:R-:W-:-:S02]  /*0570*/  HADD2.F32 R3, -RZ, R5.H1_H1 ;  /* 0x30000005ff037230 */ /* 0x000fc40000004100 */
[----:B------:R-:W-:Y:S01]  /*0580*/  FMUL R5, R2, R2 ;  /* 0x0000000202057220 */ /* 0x000fe20000400000 */
[----:B------:R-:W-:Y:S01]  /*0590*/  FADD R6, R6, R17 ;  /* 0x0000001106067221 */ /* 0x000fe20000000000 */
[----:B------:R-:W-:-:S03]  /*05a0*/  FADD R2, R2, R11 ;  /* 0x0000000b02027221 */ /* 0x000fc60000000000 */
[----:B------:R-:W-:Y:S01]  /*05b0*/  FADD R5, R6, R5 ;  /* 0x0000000506057221 */ /* 0x000fe20000000000 */
[C---:B------:R-:W-:Y:S01]  /*05c0*/  FMUL R6, R3.reuse, R3 ;  /* 0x0000000303067220 */ /* 0x040fe20000400000 */
[----:B------:R-:W-:-:S03]  /*05d0*/  FADD R3, R3, R2 ;  /* 0x0000000203037221 */ /* 0x000fc60000000000 */
[----:B------:R-:W-:Y:S01]  /*05e0*/  FADD R2, R5, R6 ;  /* 0x0000000605027221 */ /* 0x000fe20000000000 */
[----:B------:R-:W-:Y:S06]  /*05f0*/  @!P0 BRA `(.L_x_2) ;  /* 0xfffffffc00488947 */ /* 0x000fec000383ffff */
.L_x_1:
[----:B------:R-:W-:Y:S05]  /*0600*/  BSYNC.RECONVERGENT B0 ;  /* 0x0000000000007941 */ /* 0x000fea0003800200 */
.L_x_0:
[----:B------:R-:W-:Y:S01]  /*0610*/  ISETP.GE.AND P0, PT, R9, R28, PT ;  /* 0x0000001c0900720c */ /* 0x000fe20003f06270 */
[----:B------:R-:W-:Y:S01]  /*0620*/  BSSY.RECONVERGENT B0, `(.L_x_3) ;  /* 0x0000062000007945 */ /* 0x000fe20003800200 */
[----:B------:R-:W-:-:S11]  /*0630*/  SHF.R.S32.HI R5, RZ, 0x1f, R4 ;  /* 0x0000001fff057819 */ /* 0x000fd60000011404 */
[----:B------:R-:W-:Y:S05]  /*0640*/  @P0 BRA `(.L_x_4) ;  /* 0x00000004007c0947 */ /* 0x000fea0003800000 */
[----:B------:R-:W0:Y:S01]  /*0650*/  I2F.U32.RP R12, R30 ;  /* 0x0000001e000c7306 */ /* 0x000e220000209000 */
[----:B------:R-:W-:Y:S01]  /*0660*/  IADD3 R17, PT, PT, R9, R30, RZ ;  /* 0x0000001e09117210 */ /* 0x000fe20007ffe0ff */
[----:B------:R-:W-:Y:S01]  /*0670*/  BSSY.RECONVERGENT B1, `(.L_x_5) ;  /* 0x000002c000017945 */ /* 0x000fe20003800200 */
[----:B------:R-:W-:Y:S02]  /*0680*/  ISETP.NE.U32.AND P2, PT, R30, RZ, PT ;  /* 0x000000ff1e00720c */ /* 0x000fe40003f45070 */
[----:B------:R-:W-:Y:S02]  /*0690*/  ISETP.GE.AND P0, PT, R17, R28, PT ;  /* 0x0000001c1100720c */ /* 0x000fe40003f06270 */
[----:B------:R-:W-:Y:S02]  /*06a0*/  VIMNMX R6, PT, PT, R28, R17, !PT ;  /* 0x000000111c067248 */ /* 0x000fe40007fe0100 */
[----:B------:R-:W-:-:S04]  /*06b0*/  SEL R8, RZ, 0x1, P0 ;  /* 0x00000001ff087807 */ /* 0x000fc80000000000 */
[----:B------:R-:W-:Y:S01]  /*06c0*/  IADD3 R17, PT, PT, R6, -R17, -R8 ;  /* 0x8000001106117210 */ /* 0x000fe20007ffe808 */
[----:B0-----:R-:W0:Y:S02]  /*06d0*/  MUFU.RCP R12, R12 ;  /* 0x0000000c000c7308 */ /* 0x001e240000001000 */
[----:B0-----:R-:W-:-:S06]  /*06e0*/  IADD3 R10, PT, PT, R12, 0xffffffe, RZ ;  /* 0x0ffffffe0c0a7810 */ /* 0x001fcc0007ffe0ff */
[----:B------:R0:W1:Y:S02]  /*06f0*/  F2I.FTZ.U32.TRUNC.NTZ R11, R10 ;  /* 0x0000000a000b7305 */ /* 0x000064000021f000 */
[----:B0-----:R-:W-:Y:S02]  /*0700*/  IMAD.MOV.U32 R10, RZ, RZ, RZ ;  /* 0x000000ffff0a7224 */ /* 0x001fe400078e00ff */
[----:B-1----:R-:W-:-:S04]  /*0710*/  IMAD.MOV R19, RZ, RZ, -R11 ;  /* 0x000000ffff137224 */ /* 0x002fc800078e0a0b */
[----:B------:R-:W-:-:S04]  /*0720*/  IMAD R19, R19, R30, RZ ;  /* 0x0000001e13137224 */ /* 0x000fc800078e02ff */
[----:B------:R-:W-:-:S06]  /*0730*/  IMAD.HI.U32 R12, R11, R19, R10 ;  /* 0x000000130b0c7227 */ /* 0x000fcc00078e000a */
[----:B------:R-:W-:-:S05]  /*0740*/  IMAD.HI.U32 R11, R12, R17, RZ ;  /* 0x000000110c0b7227 */ /* 0x000fca00078e00ff */
[----:B------:R-:W-:-:S05]  /*0750*/  IADD3 R6, PT, PT, RZ, -R11, RZ ;  /* 0x8000000bff067210 */ /* 0x000fca0007ffe0ff */
[----:B------:R-:W-:-:S05]  /*0760*/  IMAD R17, R30, R6, R17 ;  /* 0x000000061e117224 */ /* 0x000fca00078e0211 */
[----:B------:R-:W-:-:S13]  /*0770*/  ISETP.GE.U32.AND P0, PT, R17, R30, PT ;  /* 0x0000001e1100720c */ /* 0x000fda0003f06070 */
[----:B------:R-:W-:Y:S01]  /*0780*/  @P0 IMAD.IADD R17, R17, 0x1, -R30 ;  /* 0x0000000111110824 */ /* 0x000fe200078e0a1e */
[----:B------:R-:W-:-:S04]  /*0790*/  @P0 IADD3 R11, PT, PT, R11, 0x1, RZ ;  /* 0x000000010b0b0810 */ /* 0x000fc80007ffe0ff */
[----:B------:R-:W-:-:S13]  /*07a0*/  ISETP.GE.U32.AND P1, PT, R17, R30, PT ;  /* 0x0000001e1100720c */ /* 0x000fda0003f26070 */
[----:B------:R-:W-:Y:S01]  /*07b0*/  @P1 VIADD R11, R11, 0x1 ;  /* 0x000000010b0b1836 */ /* 0x000fe20000000000 */
[----:B------:R-:W-:-:S04]  /*07c0*/  @!P2 LOP3.LUT R11, RZ, R30, RZ, 0x33, !PT ;  /* 0x0000001eff0ba212 */ /* 0x000fc800078e33ff */
[----:B------:R-:W-:-:S04]  /*07d0*/  IADD3 R6, PT, PT, R8, R11, RZ ;  /* 0x0000000b08067210 */ /* 0x000fc80007ffe0ff */
[C---:B------:R-:W-:Y:S02]  /*07e0*/  LOP3.LUT R8, R6.reuse, 0x3, RZ, 0xc0, !PT ;  /* 0x0000000306087812 */ /* 0x040fe400078ec0ff */
[----:B------:R-:W-:Y:S02]  /*07f0*/  ISETP.GE.U32.AND P1, PT, R6, 0x3, PT ;  /* 0x000000030600780c */ /* 0x000fe40003f26070 */
[----:B------:R-:W-:-:S13]  /*0800*/  ISETP.NE.AND P0, PT, R8, 0x3, PT ;  /* 0x000000030800780c */ /* 0x000fda0003f05270 */
[----:B------:R-:W-:Y:S05]  /*0810*/  @!P0 BRA `(.L_x_6) ;  /* 0x0000000000448947 */ /* 0x000fea0003800000 */
[----:B------:R-:W-:-:S05]  /*0820*/  VIADD R6, R6, 0x1 ;  /* 0x0000000106067836 */ /* 0x000fca0000000000 */
[----:B------:R-:W-:-:S04]  /*0830*/  LOP3.LUT R6, R6, 0x3, RZ, 0xc0, !PT ;  /* 0x0000000306067812 */ /* 0x000fc800078ec0ff */
[----:B------:R-:W-:-:S07]  /*0840*/  IADD3 R6, PT, PT, RZ, -R6, RZ ;  /* 0x80000006ff067210 */ /* 0x000fce0007ffe0ff */
.L_x_7:
[----:B------:R-:W-:-:S06]  /*0850*/  IMAD.WIDE R10, R9, 0x4, R14 ;  /* 0x00000004090a7825 */ /* 0x000fcc00078e020e */
[----:B------:R-:W2:Y:S01]  /*0860*/  LDG.E.CONSTANT R10, desc[UR6][R10.64] ;  /* 0x000000060a0a7981 */ /* 0x000ea2000c1e9900 */
[----:B------:R-:W-:Y:S01]  /*0870*/  VIADD R6, R6, 0x1 ;  /* 0x0000000106067836 */ /* 0x000fe20000000000 */
[----:B------:R-:W-:-:S04]  /*0880*/  IADD3 R9, PT, PT, R30, R9, RZ ;  /* 0x000000091e097210 */ /* 0x000fc80007ffe0ff */
[----:B------:R-:W-:Y:S01]  /*0890*/  ISETP.NE.AND P0, PT, R6, RZ, PT ;  /* 0x000000ff0600720c */ /* 0x000fe20003f05270 */
[--C-:B--2---:R-:W-:Y:S02]  /*08a0*/  HADD2.F32 R8, -RZ, R10.reuse.H0_H0 ;  /* 0x2000000aff087230 */ /* 0x104fe40000004100 */
[----:B------:R-:W-:-:S03]  /*08b0*/  HADD2.F32 R12, -RZ, R10.H1_H1 ;  /* 0x3000000aff0c7230 */ /* 0x000fc60000004100 */
[C---:B------:R-:W-:Y:S01]  /*08c0*/  FMUL R17, R8.reuse, R8 ;  /* 0x0000000808117220 */ /* 0x040fe20000400000 */
[----:B------:R-:W-:-:S03]  /*08d0*/  FADD R3, R8, R3 ;  /* 0x0000000308037221 */ /* 0x000fc60000000000 */
[----:B------:R-:W-:Y:S01]  /*08e0*/  FADD R2, R17, R2 ;  /* 0x0000000211027221 */ /* 0x000fe20000000000 */
[C---:B------:R-:W-:Y:S01]  /*08f0*/  FMUL R17, R12.reuse, R12 ;  /* 0x0000000c0c117220 */ /* 0x040fe20000400000 */
[----:B------:R-:W-:-:S03]  /*0900*/  FADD R3, R12, R3 ;  /* 0x000000030c037221 */ /* 0x000fc60000000000 */
[----:B------:R-:W-:Y:S01]  /*0910*/  FADD R2, R2, R17 ;  /* 0x0000001102027221 */ /* 0x000fe20000000000 */
[----:B------:R-:W-:Y:S06]  /*0920*/  @P0 BRA `(.L_x_7) ;  /* 0xfffffffc00c80947 */ /* 0x000fec000383ffff */
.L_x_6:
[----:B------:R-:W-:Y:S05]  /*0930*/  BSYNC.RECONVERGENT B1 ;  /* 0x0000000000017941 */ /* 0x000fea0003800200 */
.L_x_5:
[----:B------:R-:W-:Y:S05]  /*0940*/  @!P1 BRA `(.L_x_4) ;  /* 0x0000000000bc9947 */ /* 0x000fea0003800000 */
[----:B------:R-:W-:-:S07]  /*0950*/  IMAD.SHL.U32 R6, R30, 0x4, RZ ;  /* 0x000000041e067824 */ /* 0x000fce00078e00ff */
.L_x_8:
[----:B------:R-:W-:-:S05]  /*0960*/  IMAD.WIDE R22, R9, 0x4, R14 ;  /* 0x0000000409167825 */ /* 0x000fca00078e020e */
[----:B------:R-:W2:Y:S01]  /*0970*/  LDG.E.CONSTANT R12, desc[UR6][R22.64] ;  /* 0x00000006160c7981 */ /* 0x000ea2000c1e9900 */
[----:B------:R-:W-:-:S04]  /*0980*/  IADD3 R16, P0, PT, R22, R6, RZ ;  /* 0x0000000616107210 */ /* 0x000fc80007f1e0ff */
[----:B------:R-:W-:Y:S02]  /*0990*/  IADD3.X R17, PT, PT, RZ, R23, RZ, P0, !PT ;  /* 0x00000017ff117210 */ /* 0x000fe400007fe4ff */
[----:B------:R-:W-:-:S03]  /*09a0*/  IADD3 R18, P0, PT, R6, R16, RZ ;  /* 0x0000001006127210 */ /* 0x000fc60007f1e0ff */
[----:B------:R0:W3:Y:S02]  /*09b0*/  LDG.E.CONSTANT R11, desc[UR6][R16.64] ;  /* 0x00000006100b7981 */ /* 0x0000e4000c1e9900 */
[----:B------:R-:W-:Y:S01]  /*09c0*/  IMAD.X R19, RZ, RZ, R17, P0 ;  /* 0x000000ffff137224 */ /* 0x000fe200000e0611 */
[----:B------:R-:W-:-:S04]  /*09d0*/  IADD3 R20, P0, PT, R6, R18, RZ ;  /* 0x0000001206147210 */ /* 0x000fc80007f1e0ff */
[----:B------:R-:W4:Y:S01]  /*09e0*/  LDG.E.CONSTANT R10, desc[UR6][R18.64] ;  /* 0x00000006120a7981 */ /* 0x000f22000c1e9900 */
[----:B------:R-:W-:-:S05]  /*09f0*/  IADD3.X R21, PT, PT, RZ, R19, RZ, P0, !PT ;  /* 0x00000013ff157210 */ /* 0x000fca00007fe4ff */
[----:B------:R-:W5:Y:S01]  /*0a00*/  LDG.E.CONSTANT R8, desc[UR6][R20.64] ;  /* 0x0000000614087981 */ /* 0x000f62000c1e9900 */
[----:B------:R-:W-:-:S05]  /*0a10*/  IMAD.IADD R9, R6, 0x1, R9 ;  /* 0x0000000106097824 */ /* 0x000fca00078e0209 */
[----:B------:R-:W-:Y:S01]  /*0a20*/  ISETP.GE.AND P0, PT, R9, R28, PT ;  /* 0x0000001c0900720c */ /* 0x000fe20003f06270 */
[--C-:B--2---:R-:W-:Y:S02]  /*0a30*/  HADD2.F32 R24, -RZ, R12.reuse.H0_H0 ;  /* 0x2000000cff187230 */ /* 0x104fe40000004100 */
[----:B------:R-:W-:-:S03]  /*0a40*/  HADD2.F32 R12, -RZ, R12.H1_H1 ;  /* 0x3000000cff0c7230 */ /* 0x000fc60000004100 */
[C---:B------:R-:W-:Y:S01]  /*0a50*/  FMUL R23, R24.reuse, R24 ;  /* 0x0000001818177220 */ /* 0x040fe20000400000 */
[----:B------:R-:W-:Y:S01]  /*0a60*/  FADD R3, R24, R3 ;  /* 0x0000000318037221 */ /* 0x000fe20000000000 */
[C---:B0-----:R-:W-:Y:S02]  /*0a70*/  FMUL R16, R12.reuse, R12 ;  /* 0x0000000c0c107220 */ /* 0x041fe40000400000 */
[----:B------:R-:W-:Y:S01]  /*0a80*/  FADD R23, R23, R2 ;  /* 0x0000000217177221 */ /* 0x000fe20000000000 */
[--C-:B---3--:R-:W-:Y:S02]  /*0a90*/  HADD2.F32 R2, -RZ, R11.reuse.H0_H0 ;  /* 0x2000000bff027230 */ /* 0x108fe40000004100 */
[----:B------:R-:W-:Y:S01]  /*0aa0*/  FADD R17, R12, R3 ;  /* 0x000000030c117221 */ /* 0x000fe20000000000 */
[----:B------:R-:W-:Y:S02]  /*0ab0*/  HADD2.F32 R11, -RZ, R11.H1_H1 ;  /* 0x3000000bff0b7230 */ /* 0x000fe40000004100 */
[----:B------:R-:W-:Y:S01]  /*0ac0*/  FADD R16, R23, R16 ;  /* 0x0000001017107221 */ /* 0x000fe20000000000 */
[----:B------:R-:W-:Y:S01]  /*0ad0*/  FMUL R3, R2, R2 ;  /* 0x0000000202037220 */ /* 0x000fe20000400000 */
[----:B------:R-:W-:Y:S01]  /*0ae0*/  FADD R2, R17, R2 ;  /* 0x0000000211027221 */ /* 0x000fe20000000000 */
[----:B------:R-:W-:Y:S01]  /*0af0*/  FMUL R12, R11, R11 ;  /* 0x0000000b0b0c7220 */ /* 0x000fe20000400000 */
[----:B----4-:R-:W-:-:S02]  /*0b00*/  HADD2.F32 R17, -RZ, R10.H0_H0 ;  /* 0x2000000aff117230 */ /* 0x010fc40000004100 */
[----:B------:R-:W-:Y:S01]  /*0b10*/  FADD R3, R16, R3 ;  /* 0x0000000310037221 */ /* 0x000fe20000000000 */
[----:B------:R-:W-:Y:S01]  /*0b20*/  FADD R2, R11, R2 ;  /* 0x000000020b027221 */ /* 0x000fe20000000000 */
[----:B------:R-:W-:Y:S02]  /*0b30*/  HADD2.F32 R10, -RZ, R10.H1_H1 ;  /* 0x3000000aff0a7230 */ /* 0x000fe40000004100 */
[----:B------:R-:W-:Y:S01]  /*0b40*/  FADD R3, R3, R12 ;  /* 0x0000000c03037221 */ /* 0x000fe20000000000 */
[----:B------:R-:W-:Y:S01]  /*0b50*/  FMUL R12, R17, R17 ;  /* 0x00000011110c7220 */ /* 0x000fe20000400000 */
[----:B------:R-:W-:Y:S01]  /*0b60*/  FADD R17, R2, R17 ;  /* 0x0000001102117221 */ /* 0x000fe20000000000 */
[----:B------:R-:W-:Y:S02]  /*0b70*/  FMUL R2, R10, R10 ;  /* 0x0000000a0a027220 */ /* 0x000fe40000400000 */
[----:B------:R-:W-:Y:S01]  /*0b80*/  FADD R3, R3, R12 ;  /* 0x0000000c03037221 */ /* 0x000fe20000000000 */
[----:B-----5:R-:W-:-:S02]  /*0b90*/  HADD2.F32 R12, -RZ, R8.H0_H0 ;  /* 0x20000008ff0c7230 */ /* 0x020fc40000004100 */
[----:B------:R-:W-:Y:S01]  /*0ba0*/  FADD R17, R10, R17 ;  /* 0x000000110a117221 */ /* 0x000fe20000000000 */
[----:B------:R-:W-:Y:S01]  /*0bb0*/  FADD R2, R3, R2 ;  /* 0x0000000203027221 */ /* 0x000fe20000000000 */
[----:B------:R-:W-:Y:S02]  /*0bc0*/  HADD2.F32 R3, -RZ, R8.H1_H1 ;  /* 0x30000008ff037230 */ /* 0x000fe40000004100 */
[----:B------:R-:W-:Y:S01]  /*0bd0*/  FMUL R11, R12, R12 ;  /* 0x0000000c0c0b7220 */ /* 0x000fe20000400000 */
[----:B------:R-:W-:-:S03]  /*0be0*/  FADD R12, R17, R12 ;  /* 0x0000000c110c7221 */ /* 0x000fc60000000000 */
[----:B------:R-:W-:Y:S01]  /*0bf0*/  FADD R2, R2, R11 ;  /* 0x0000000b02027221 */ /* 0x000fe20000000000 */
[C---:B------:R-:W-:Y:S01]  /*0c00*/  FMUL R11, R3.reuse, R3 ;  /* 0x00000003030b7220 */ /* 0x040fe20000400000 */
[----:B------:R-:W-:-:S03]  /*0c10*/  FADD R3, R3, R12 ;  /* 0x0000000c03037221 */ /* 0x000fc60000000000 */
[----:B------:R-:W-:Y:S01]  /*0c20*/  FADD R2, R2, R11 ;  /* 0x0000000b02027221 */ /* 0x000fe20000000000 */
[----:B------:R-:W-:Y:S06]  /*0c30*/  @!P0 BRA `(.L_x_8) ;  /* 0xfffffffc00488947 */ /* 0x000fec000383ffff */
.L_x_4:
[----:B------:R-:W-:Y:S05]  /*0c40*/  BSYNC.RECONVERGENT B0 ;  /* 0x0000000000007941 */ /* 0x000fea0003800200 */
.L_x_3:
[----:B------:R-:W-:Y:S02]  /*0c50*/  LOP3.LUT R6, R0, 0x1, RZ, 0xc0, !PT ;  /* 0x0000000100067812 */ /* 0x000fe400078ec0ff */
[----:B------:R-:W-:Y:S02]  /*0c60*/  SHF.L.U32 R11, R28, 0x1, RZ ;  /* 0x000000011c0b7819 */ /* 0x000fe400000006ff */
[----:B------:R-:W-:-:S03]  /*0c70*/  ISETP.NE.U32.AND P0, PT, R6, 0x1, PT ;  /* 0x000000010600780c */ /* 0x000fc60003f05070 */
[----:B------:R-:W-:Y:S01]  /*0c80*/  IMAD.WIDE R16, R11, 0x2, R14 ;  /* 0x000000020b107825 */ /* 0x000fe200078e020e */
[----:B------:R-:W-:-:S13]  /*0c90*/  ISETP.EQ.AND P0, PT, R13, RZ, !P0 ;  /* 0x000000ff0d00720c */ /* 0x000fda0004702270 */
[----:B------:R-:W2:Y:S01]  /*0ca0*/  @P0 LDG.E.U16.CONSTANT R6, desc[UR6][R16.64] ;  /* 0x0000000610060981 */ /* 0x000ea2000c1e9500 */
[----:B------:R-:W0:Y:S01]  /*0cb0*/  LDCU UR4, c[0x0][0x364] ;  /* 0x00006c80ff0477ac */ /* 0x000e220008000800 */
[----:B------:R-:W-:Y:S01]  /*0cc0*/  BSSY.RECONVERGENT B0, `(.L_x_9) ;  /* 0x0000033000007945 */ /* 0x000fe20003800200 */
[----:B------:R-:W0:Y:S01]  /*0cd0*/  S2R R10, SR_TID.Y ;  /* 0x00000000000a7919 */ /* 0x000e220000002200 */
[----:B------:R-:W0:Y:S02]  /*0ce0*/  S2R R21, SR_TID.Z ;  /* 0x0000000000157919 */ /* 0x000e240000002300 */
[----:B0-----:R-:W-:-:S04]  /*0cf0*/  IMAD R10, R21, UR4, R10 ;  /* 0x00000004150a7c24 */ /* 0x001fc8000f8e020a */
[----:B------:R-:W-:-:S05]  /*0d00*/  IMAD R10, R10, R30, R13 ;  /* 0x0000001e0a0a7224 */ /* 0x000fca00078e020d */
[----:B------:R-:W-:-:S04]  /*0d10*/  LOP3.LUT R12, R10, 0x1f, RZ, 0xc0, !PT ;  /* 0x0000001f0a0c7812 */ /* 0x000fc800078ec0ff */
[----:B------:R-:W-:-:S13]  /*0d20*/  LOP3.LUT P1, RZ, R12, R13, RZ, 0xfc, !PT ;  /* 0x0000000d0cff7212 */ /* 0x000fda000782fcff */
[----:B------:R-:W0:Y:S01]  /*0d30*/  @!P1 S2R R21, SR_CgaCtaId ;  /* 0x0000000000159919 */ /* 0x000e220000008800 */
[----:B------:R-:W-:-:S04]  /*0d40*/  @!P1 MOV R10, 0x400 ;  /* 0x00000400000a9802 */ /* 0x000fc80000000f00 */
[----:B0-----:R-:W-:-:S05]  /*0d50*/  @!P1 LEA R10, R21, R10, 0x18 ;  /* 0x0000000a150a9211 */ /* 0x001fca00078ec0ff */
[----:B------:R-:W-:Y:S01]  /*0d60*/  @!P1 STS.64 [R10], RZ ;  /* 0x000000ff0a009388 */ /* 0x000fe20000000a00 */
[----:B------:R-:W-:Y:S01]  /*0d70*/  BAR.SYNC.DEFER_BLOCKING 0x0 ;  /* 0x0000000000007b1d */ /* 0x000fe20000010000 */
[----:B------:R-:W-:Y:S01]  /*0d80*/  ISETP.NE.AND P1, PT, R12, RZ, PT ;  /* 0x000000ff0c00720c */ /* 0x000fe20003f25270 */
[----:B--2---:R-:W-:-:S05]  /*0d90*/  @P0 HADD2.F32 R6, -RZ, R6.H0_H0 ;  /* 0x20000006ff060230 */ /* 0x004fca0000004100 */
[C---:B------:R-:W-:Y:S01]  /*0da0*/  @P0 FMUL R9, R6.reuse, R6 ;  /* 0x0000000606090220 */ /* 0x040fe20000400000 */
[----:B------:R-:W-:-:S03]  /*0db0*/  @P0 FADD R3, R6, R3 ;  /* 0x0000000306030221 */ /* 0x000fc60000000000 */
[----:B------:R-:W-:Y:S02]  /*0dc0*/  @P0 FADD R2, R9, R2 ;  /* 0x0000000209020221 */ /* 0x000fe40000000000 */
[----:B------:R-:W0:Y:S04]  /*0dd0*/  SHFL.DOWN PT, R6, R3, 0x10, 0x1f ;  /* 0x0a001f0003067f89 */ /* 0x000e2800000e0000 */
[----:B------:R-:W1:Y:S01]  /*0de0*/  SHFL.DOWN PT, R9, R2, 0x10, 0x1f ;  /* 0x0a001f0002097f89 */ /* 0x000e6200000e0000 */
[----:B0-----:R-:W-:Y:S01]  /*0df0*/  FADD R6, R6, R3 ;  /* 0x0000000306067221 */ /* 0x001fe20000000000 */
[----:B-1----:R-:W-:-:S04]  /*0e00*/  FADD R9, R9, R2 ;  /* 0x0000000209097221 */ /* 0x002fc80000000000 */
        /* <DEDUP_REMOVED lines=15> */
[----:B-1----:R-:W-:Y:S01]  /*0f00*/  FADD R19, R6, R19 ;  /* 0x0000001306137221 */ /* 0x002fe20000000000 */
[----:B------:R-:W-:Y:S06]  /*0f10*/  @P1 BRA `(.L_x_10) ;  /* 0x0000000000341947 */ /* 0x000fec0003800000 */
[----:B------:R-:W0:Y:S01]  /*0f20*/  S2R R3, SR_CgaCtaId ;  /* 0x0000000000037919 */ /* 0x000e220000008800 */
[----:B------:R-:W-:Y:S01]  /*0f30*/  MOV R2, 0x400 ;  /* 0x0000040000027802 */ /* 0x000fe20000000f00 */
[----:B------:R-:W-:Y:S03]  /*0f40*/  BSSY.RECONVERGENT B1, `(.L_x_11) ;  /* 0x0000006000017945 */ /* 0x000fe60003800200 */
[----:B0-----:R-:W-:-:S07]  /*0f50*/  LEA R6, R3, R2, 0x18 ;  /* 0x0000000203067211 */ /* 0x001fce00078ec0ff */
.L_x_12:
[----:B------:R-:W0:Y:S02]  /*0f60*/  LDS R2, [R6] ;  /* 0x0000000006027984 */ /* 0x000e240000000800 */
[----:B0-----:R-:W-:-:S05]  /*0f70*/  FADD R3, R21, R2 ;  /* 0x0000000215037221 */ /* 0x001fca0000000000 */
[----:B------:R-:W0:Y:S02]  /*0f80*/  ATOMS.CAST.SPIN P1, [R6], R2, R3 ;  /* 0x000000020600758d */ /* 0x000e240001820003 */
[----:B0-----:R-:W-:Y:S05]  /*0f90*/  @!P1 BRA `(.L_x_12) ;  /* 0xfffffffc00f09947 */ /* 0x001fea000383ffff */
[----:B------:R-:W-:Y:S05]  /*0fa0*/  BSYNC.RECONVERGENT B1 ;  /* 0x0000000000017941 */ /* 0x000fea0003800200 */
.L_x_11:
[----:B------:R-:W0:Y:S02]  /*0fb0*/  LDS R2, [R6+0x4] ;  /* 0x0000040006027984 */ /* 0x000e240000000800 */
[----:B0-----:R-:W-:-:S05]  /*0fc0*/  FADD R3, R19, R2 ;  /* 0x0000000213037221 */ /* 0x001fca0000000000 */
[----:B------:R-:W0:Y:S02]  /*0fd0*/  ATOMS.CAST.SPIN P1, [R6+0x4], R2, R3 ;  /* 0x000004020600758d */ /* 0x000e240001820003 */
[----:B0-----:R-:W-:Y:S05]  /*0fe0*/  @!P1 BRA `(.L_x_11) ;  /* 0xfffffffc00f09947 */ /* 0x001fea000383ffff */
.L_x_10:
[----:B------:R-:W-:Y:S05]  /*0ff0*/  BSYNC.RECONVERGENT B0 ;  /* 0x0000000000007941 */ /* 0x000fea0003800200 */
.L_x_9:
[----:B------:R-:W0:Y:S01]  /*1000*/  S2UR UR5, SR_CgaCtaId ;  /* 0x00000000000579c3 */ /* 0x000e220000008800 */
[----:B------:R-:W-:-:S07]  /*1010*/  UMOV UR4, 0x400 ;  /* 0x0000040000047882 */ /* 0x000fce0000000000 */
[----:B------:R-:W-:Y:S01]  /*1020*/  BAR.SYNC.DEFER_BLOCKING 0x0 ;  /* 0x0000000000007b1d */ /* 0x000fe20000010000 */
[----:B------:R-:W-:-:S07]  /*1030*/  I2FP.F32.S32 R6, R0 ;  /* 0x0000000000067245 */ /* 0x000fce0000201400 */
[----:B------:R-:W1:Y:S01]  /*1040*/  LDC.64 R18, c[0x0][0x380] ;  /* 0x0000e000ff127b82 */ /* 0x000e620000000a00 */
[----:B------:R-:W2:Y:S01]  /*1050*/  MUFU.RCP R9, R6 ;  /* 0x0000000600097308 */ /* 0x000ea20000001000 */
[----:B0-----:R-:W-:Y:S01]  /*1060*/  ULEA UR4, UR5, UR4, 0x18 ;  /* 0x0000000405047291 */ /* 0x001fe2000f8ec0ff */
[----:B--2---:R-:W-:-:S08]  /*1070*/  FFMA R0, -R6, R9, 1 ;  /* 0x3f80000006007423 */ /* 0x004fd00000000109 */
[----:B------:R-:W0:Y:S01]  /*1080*/  LDS.64 R2, [UR4] ;  /* 0x00000004ff027984 */ /* 0x000e220008000a00 */
[----:B------:R-:W-:Y:S01]  /*1090*/  FFMA R9, R9, R0, R9 ;  /* 0x0000000009097223 */ /* 0x000fe20000000009 */
[----:B-1----:R-:W-:-:S04]  /*10a0*/  LEA R18, P2, R4, R18, 0x1 ;  /* 0x0000001204127211 */ /* 0x002fc800078408ff */
[----:B------:R-:W-:Y:S01]  /*10b0*/  LEA.HI.X R19, R4, R19, R5, 0x1, P2 ;  /* 0x0000001304137211 */ /* 0x000fe200010f0c05 */
[----:B0-----:R-:W0:Y:S01]  /*10c0*/  FCHK P1, R2, R6 ;  /* 0x0000000602007302 */ /* 0x001e220000020000 */
[----:B------:R-:W-:-:S04]  /*10d0*/  FFMA R21, R2, R9, RZ ;  /* 0x0000000902157223 */ /* 0x000fc800000000ff */
[----:B------:R-:W-:-:S04]  /*10e0*/  FFMA R0, -R6, R21, R2 ;  /* 0x0000001506007223 */ /* 0x000fc80000000102 */
[----:B------:R-:W-:-:S05]  /*10f0*/  FFMA R0, R9, R0, R21 ;  /* 0x0000000009007223 */ /* 0x000fca0000000015 */
[----:B------:R-:W-:Y:S01]  /*1100*/  R2UR UR4, R0 ;  /* 0x00000000000472ca */ /* 0x000fe200000e0000 */
[----:B0-----:R-:W-:-:S14]  /*1110*/  @!P1 BRA `(.L_x_13) ;  /* 0x0000000000109947 */ /* 0x001fdc0003800000 */
[----:B------:R-:W-:Y:S01]  /*1120*/  IMAD.MOV.U32 R5, RZ, RZ, R6 ;  /* 0x000000ffff057224 */ /* 0x000fe200078e0006 */
[----:B------:R-:W-:-:S07]  /*1130*/  MOV R10, 0x1150 ;  /* 0x00001150000a7802 */ /* 0x000fce0000000f00 */
[----:B------:R-:W-:Y:S05]  /*1140*/  CALL.REL.NOINC `($__internal_0_$__cuda_sm3x_div_rn_noftz_f32_slowpath) ;  /* 0x0000004c00e07944 */ /* 0x000fea0003c00000 */
[----:B------:R-:W-:-:S05]  /*1150*/  UMOV UR4, UR5 ;  /* 0x0000000500047c82 */ /* 0x000fca0008000000 */
.L_x_13:
[----:B------:R-:W0:Y:S01]  /*1160*/  MUFU.RCP R5, R6 ;  /* 0x0000000600057308 */ /* 0x000e220000001000 */
[----:B------:R-:W-:-:S05]  /*1170*/  MOV R8, UR4 ;  /* 0x0000000400087c02 */ /* 0x000fca0008000f00 */
[----:B------:R-:W-:Y:S02]  /*1180*/  FMUL R8, R8, UR4 ;  /* 0x0000000408087c20 */ /* 0x000fe40008400000 */
[----:B------:R-:W1:Y:S01]  /*1190*/  FCHK P1, R3, R6 ;  /* 0x0000000603007302 */ /* 0x000e620000020000 */
[----:B0-----:R-:W-:-:S04]  /*11a0*/  FFMA R0, -R6, R5, 1 ;  /* 0x3f80000006007423 */ /* 0x001fc80000000105 */
[----:B------:R-:W-:-:S04]  /*11b0*/  FFMA R9, R5, R0, R5 ;  /* 0x0000000005097223 */ /* 0x000fc80000000005 */
[----:B------:R-:W-:-:S04]  /*11c0*/  FFMA R0, R3, R9, RZ ;  /* 0x0000000903007223 */ /* 0x000fc800000000ff */
[----:B------:R-:W-:-:S04]  /*11d0*/  FFMA R5, -R6, R0, R3 ;  /* 0x0000000006057223 */ /* 0x000fc80000000103 */
[----:B------:R-:W-:Y:S01]  /*11e0*/  FFMA R5, R9, R5, R0 ;  /* 0x0000000509057223 */ /* 0x000fe20000000000 */
[----:B-1----:R-:W-:Y:S06]  /*11f0*/  @!P1 BRA `(.L_x_14) ;  /* 0x0000000000149947 */ /* 0x002fec0003800000 */
[----:B------:R-:W-:Y:S01]  /*1200*/  IMAD.MOV.U32 R2, RZ, RZ, R3 ;  /* 0x000000ffff027224 */ /* 0x000fe200078e0003 */
[----:B------:R-:W-:Y:S02]  /*1210*/  MOV R5, R6 ;  /* 0x0000000600057202 */ /* 0x000fe40000000f00 */
[----:B------:R-:W-:-:S07]  /*1220*/  MOV R10, 0x1240 ;  /* 0x00001240000a7802 */ /* 0x000fce0000000f00 */
[----:B------:R-:W-:Y:S05]  /*1230*/  CALL.REL.NOINC `($__internal_0_$__cuda_sm3x_div_rn_noftz_f32_slowpath) ;  /* 0x0000004c00a47944 */ /* 0x000fea0003c00000 */
[----:B------:R-:W-:-:S07]  /*1240*/  IMAD.U32 R5, RZ, RZ, UR5 ;  /* 0x00000005ff057e24 */ /* 0x000fce000f8e00ff */
.L_x_14:
[----:B------:R-:W0:Y:S01]  /*1250*/  LDCU UR5, c[0x0][0x3b0] ;  /* 0x00007600ff0577ac */ /* 0x000e220008000800 */
[----:B------:R-:W-:Y:S01]  /*1260*/  FADD R5, -R8, R5 ;  /* 0x0000000508057221 */ /* 0x000fe20000000100 */
[----:B------:R-:W-:Y:S01]  /*1270*/  BSSY.RECONVERGENT B0, `(.L_x_15) ;  /* 0x00004b1000007945 */ /* 0x000fe20003800200 */
[----:B------:R-:W1:Y:S03]  /*1280*/  LDCU.64 UR24, c[0x0][0x380] ;  /* 0x00007000ff1877ac */ /* 0x000e660008000a00 */
[----:B------:R-:W-:Y:S01]  /*1290*/  FMNMX R5, RZ, R5, !PT ;  /* 0x00000005ff057209 */ /* 0x000fe20007800000 */
[----:B------:R-:W2:Y:S01]  /*12a0*/  LDCU.64 UR16, c[0x0][0x380] ;  /* 0x00007000ff1077ac */ /* 0x000ea20008000a00 */
[----:B------:R-:W3:Y:S01]  /*12b0*/  LDCU.64 UR20, c[0x0][0x380] ;  /* 0x00007000ff1477ac */ /* 0x000ee20008000a00 */
[----:B------:R-:W4:Y:S02]  /*12c0*/  LDCU.64 UR10, c[0x0][0x388] ;  /* 0x00007100ff0a77ac */ /* 0x000f240008000a00 */
[----:B0-----:R-:W-:Y:S01]  /*12d0*/  FADD R5, R5, UR5 ;  /* 0x0000000505057e21 */ /* 0x001fe20008000000 */
[----:B------:R-:W0:Y:S04]  /*12e0*/  LDCU.64 UR18, c[0x0][0x388] ;  /* 0x00007100ff1277ac */ /* 0x000e280008000a00 */
[C---:B------:R-:W-:Y:S01]  /*12f0*/  FSETP.GEU.AND P1, PT, |R5|.reuse, 1.175494350822287508e-38, PT ;  /* 0x008000000500780b */ /* 0x040fe20003f2e200 */
[----:B------:R-:W0:Y:S01]  /*1300*/  LDCU.64 UR22, c[0x0][0x388] ;  /* 0x00007100ff1677ac */ /* 0x000e220008000a00 */
[----:B------:R-:W0:Y:S11]  /*1310*/  LDCU.128 UR12, c[0x0][0x380] ;  /* 0x00007000ff0c77ac */ /* 0x000e360008000c00 */
[----:B------:R-:W-:-:S06]  /*1320*/  @!P1 FMUL R5, R5, 16777216 ;  /* 0x4b80000005059820 */ /* 0x000fcc0000400000 */
[----:B------:R-:W5:Y:S02]  /*1330*/  MUFU.RSQ R5, R5 ;  /* 0x0000000500057308 */ /* 0x000f640000001400 */
[----:B-----5:R-:W-:-:S13]  /*1340*/  R2UR UR5, R5 ;  /* 0x00000000050572ca */ /* 0x020fda00000e0000 */
[----:B------:R-:W-:-:S05]  /*1350*/  MOV R0, UR5 ;  /* 0x0000000500007c02 */ /* 0x000fca0008000f00 */
[----:B------:R-:W-:-:S05]  /*1360*/  @!P1 FMUL R0, R0, 4096 ;  /* 0x4580000000009820 */ /* 0x000fca0000400000 */
[----:B------:R-:W-:Y:S02]  /*1370*/  @!P1 R2UR UR5, R0 ;  /* 0x00000000000592ca */ /* 0x000fe400000e0000 */
[----:B------:R-:W-:-:S13]  /*1380*/  ISETP.GE.AND P1, PT, R13, R28, PT ;  /* 0x0000001c0d00720c */ /* 0x000fda0003f26270 */
[----:B01234-:R-:W-:Y:S05]  /*1390*/  @P1 BRA `(.L_x_16) ;  /* 0x0000004800781947 */ /* 0x01ffea0003800000 */
[----:B------:R-:W0:Y:S02]  /*13a0*/  LDCU.64 UR8, c[0x0][0x390] ;  /* 0x00007200ff0877ac */ /* 0x000e240008000a00 */
[----:B0-----:R-:W-:-:S04]  /*13b0*/  UISETP.NE.U32.AND UP0, UPT, UR8, URZ, UPT ;  /* 0x000000ff0800728c */ /* 0x001fc8000bf05070 */
[----:B------:R-:W-:-:S09]  /*13c0*/  UISETP.NE.AND.EX UP0, UPT, UR9, URZ, UPT, UP0 ;  /* 0x000000ff0900728c */ /* 0x000fd2000bf05300 */
[----:B------:R-:W-:Y:S05]  /*13d0*/  BRA.U UP0, `(.L_x_17) ;  /* 0x0000001900b87547 */ /* 0x000fea000b800000 */
[----:B------:R-:W0:Y:S02]  /*13e0*/  LDCU.64 UR8, c[0x0][0x398] ;  /* 0x00007300ff0877ac */ /* 0x000e240008000a00 */
[----:B0-----:R-:W-:-:S04]  /*13f0*/  UISETP.NE.U32.AND UP0, UPT, UR8, URZ, UPT ;  /* 0x000000ff0800728c */ /* 0x001fc8000bf05070 */
[----:B------:R-:W-:-:S09]  /*1400*/  UISETP.NE.AND.EX UP0, UPT, UR9, URZ, UPT, UP0 ;  /* 0x000000ff0900728c */ /* 0x000fd2000bf05300 */
[----:B------:R-:W-:Y:S05]  /*1410*/  BRA.U UP0, `(.L_x_18) ;  /* 0x0000000500747547 */ /* 0x000fea000b800000 */
[----:B------:R-:W0:Y:S01]  /*1420*/  I2F.U32.RP R6, R30 ;  /* 0x0000001e00067306 */ /* 0x000e220000209000 */
[C---:B------:R-:W-:Y:S01]  /*1430*/  IMAD R7, R30.reuse, -0x2, R7 ;  /* 0xfffffffe1e077824 */ /* 0x040fe200078e0207 */
[----:B------:R-:W-:Y:S01]  /*1440*/  ISETP.NE.U32.AND P3, PT, R30, RZ, PT ;  /* 0x000000ff1e00720c */ /* 0x000fe20003f65070 */
[----:B------:R-:W-:Y:S03]  /*1450*/  BSSY.RECONVERGENT B1, `(.L_x_19) ;  /* 0x0000031000017945 */ /* 0x000fe60003800200 */
[----:B------:R-:W-:Y:S02]  /*1460*/  ISETP.GE.U32.AND P1, PT, R7, R28, PT ;  /* 0x0000001c0700720c */ /* 0x000fe40003f26070 */
[----:B------:R-:W-:Y:S02]  /*1470*/  VIMNMX.U32 R0, PT, PT, R28, R7, !PT ;  /* 0x000000071c007248 */ /* 0x000fe40007fe0000 */
[----:B------:R-:W-:-:S04]  /*1480*/  SEL R5, RZ, 0x1, P1 ;  /* 0x00000001ff057807 */ /* 0x000fc80000800000 */
[----:B------:R-:W-:Y:S01]  /*1490*/  IADD3 R7, PT, PT, R0, -R7, -R5 ;  /* 0x8000000700077210 */ /* 0x000fe20007ffe805 */
[----:B0-----:R-:W0:Y:S02]  /*14a0*/  MUFU.RCP R6, R6 ;  /* 0x0000000600067308 */ /* 0x001e240000001000 */
[----:B0-----:R-:W-:-:S06]  /*14b0*/  VIADD R2, R6, 0xffffffe ;  /* 0x0ffffffe06027836 */ /* 0x001fcc0000000000 */
[----:B------:R0:W1:Y:S02]  /*14c0*/  F2I.FTZ.U32.TRUNC.NTZ R3, R2 ;  /* 0x0000000200037305 */ /* 0x000064000021f000 */
[----:B0-----:R-:W-:Y:S01]  /*14d0*/  IMAD.MOV.U32 R2, RZ, RZ, RZ ;  /* 0x000000ffff027224 */ /* 0x001fe200078e00ff */
[----:B-1----:R-:W-:-:S05]  /*14e0*/  IADD3 R9, PT, PT, RZ, -R3, RZ ;  /* 0x80000003ff097210 */ /* 0x002fca0007ffe0ff */
        /* <DEDUP_REMOVED lines=16> */
[----:B------:R-:W-:Y:S01]  /*15f0*/  IMAD.U32 R5, RZ, RZ, UR5 ;  /* 0x00000005ff057e24 */ /* 0x000fe2000f8e00ff */
[----:B------:R-:W-:Y:S01]  /*1600*/  IADD3 R0, PT, PT, R0, 0x1, RZ ;  /* 0x0000000100007810 */ /* 0x000fe20007ffe0ff */
[----:B------:R-:W-:-:S04]  /*1610*/  IMAD.WIDE R2, R4, 0x2, RZ ;  /* 0x0000000204027825 */ /* 0x000fc800078e02ff */
[----:B------:R-:W-:Y:S01]  /*1620*/  FMUL R5, R5, 1 ;  /* 0x3f80000005057820 */ /* 0x000fe20000400000 */
[----:B------:R-:W-:-:S03]  /*1630*/  LOP3.LUT R0, R0, 0x3, RZ, 0xc0, !PT ;  /* 0x0000000300007812 */ /* 0x000fc600078ec0ff */
[----:B------:R-:W-:Y:S01]  /*1640*/  FMUL R4, R5, UR4 ;  /* 0x0000000405047c20 */ /* 0x000fe20008400000 */
[----:B------:R-:W-:Y:S01]  /*1650*/  IMAD.WIDE.U32 R2, R13, 0x4, R2 ;  /* 0x000000040d027825 */ /* 0x000fe200078e0002 */
[----:B------:R-:W-:-:S03]  /*1660*/  F2FP.F16.F32.PACK_AB R8, R5, R5 ;  /* 0x000000050508723e */ /* 0x000fc600000000ff */
[----:B------:R-:W-:Y:S01]  /*1670*/  FADD R4, RZ, -R4 ;  /* 0x80000004ff047221 */ /* 0x000fe20000000000 */
[----:B------:R-:W-:Y:S02]  /*1680*/  IMAD R13, R0, R30, R13 ;  /* 0x0000001e000d7224 */ /* 0x000fe400078e020d */
[----:B------:R-:W-:Y:S02]  /*1690*/  IMAD.MOV R0, RZ, RZ, -R0 ;  /* 0x000000ffff007224 */ /* 0x000fe400078e0a00 */
[----:B------:R-:W-:-:S07]  /*16a0*/  F2FP.F16.F32.PACK_AB R10, R4, R4 ;  /* 0x00000004040a723e */ /* 0x000fce00000000ff */
.L_x_21:
[----:B------:R-:W-:-:S04]  /*16b0*/  IADD3 R4, P1, PT, R2, UR14, RZ ;  /* 0x0000000e02047c10 */ /* 0x000fc8000ff3e0ff */
[----:B------:R-:W-:-:S05]  /*16c0*/  IADD3.X R5, PT, PT, R3, UR15, RZ, P1, !PT ;  /* 0x0000000f03057c10 */ /* 0x000fca0008ffe4ff */
[----:B------:R-:W2:Y:S01]  /*16d0*/  LDG.E.CONSTANT R4, desc[UR6][R4.64] ;  /* 0x0000000604047981 */ /* 0x000ea2000c1e9900 */
[----:B0-----:R-:W-:Y:S02]  /*16e0*/  IADD3 R6, P1, PT, R2, UR12, RZ ;  /* 0x0000000c02067c10 */ /* 0x001fe4000ff3e0ff */
[----:B------:R-:W-:Y:S02]  /*16f0*/  IADD3 R0, PT, PT, R0, 0x1, RZ ;  /* 0x0000000100007810 */ /* 0x000fe40007ffe0ff */
[----:B------:R-:W-:Y:S01]  /*1700*/  IADD3.X R7, PT, PT, R3, UR13, RZ, P1, !PT ;  /* 0x0000000d03077c10 */ /* 0x000fe20008ffe4ff */
[----:B------:R-:W-:Y:S01]  /*1710*/  IMAD.WIDE.U32 R2, R30, 0x4, R2 ;  /* 0x000000041e027825 */ /* 0x000fe200078e0002 */
[----:B------:R-:W-:-:S03]  /*1720*/  ISETP.NE.AND P1, PT, R0, RZ, PT ;  /* 0x000000ff0000720c */ /* 0x000fc60003f25270 */
[----:B--2---:R-:W-:-:S05]  /*1730*/  HFMA2 R9, R4, R8, R10 ;  /* 0x0000000804097231 */ /* 0x004fca000000000a */
[----:B------:R0:W-:Y:S05]  /*1740*/  STG.E desc[UR6][R6.64], R9 ;  /* 0x0000000906007986 */ /* 0x0001ea000c101906 */
[----:B------:R-:W-:Y:S05]  /*1750*/  @P1 BRA `(.L_x_21) ;  /* 0xfffffffc00d41947 */ /* 0x000fea000383ffff */
.L_x_20:
[----:B------:R-:W-:Y:S05]  /*1760*/  BSYNC.RECONVERGENT B1 ;  /* 0x0000000000017941 */ /* 0x000fea0003800200 */
.L_x_19:
[----:B------:R-:W-:Y:S04]  /*1770*/  BSSY.RECONVERGENT B1, `(.L_x_22) ;  /* 0x0000026000017945 */ /* 0x000fe80003800200 */
[----:B------:R-:W-:Y:S05]  /*1780*/  @!P2 BRA `(.L_x_23) ;  /* 0x000000000090a947 */ /* 0x000fea0003800000 */
[----:B------:R-:W-:Y:S01]  /*1790*/  IMAD.U32 R0, RZ, RZ, UR5 ;  /* 0x00000005ff007e24 */ /* 0x000fe2000f8e00ff */
[C---:B------:R-:W-:Y:S01]  /*17a0*/  LEA R23, R30.reuse, R13, 0x1 ;  /* 0x0000000d1e177211 */ /* 0x040fe200078e08ff */
[----:B------:R-:W-:Y:S02]  /*17b0*/  IMAD R25, R30, 0x3, R13 ;  /* 0x000000031e197824 */ /* 0x000fe400078e020d */
[----:B------:R-:W-:Y:S01]  /*17c0*/  FMUL R0, R0, 1 ;  /* 0x3f80000000007820 */ /* 0x000fe20000400000 */
[----:B------:R-:W-:-:S03]  /*17d0*/  IMAD.IADD R27, R13, 0x1, R30 ;  /* 0x000000010d1b7824 */ /* 0x000fc600078e021e */
[C---:B------:R-:W-:Y:S01]  /*17e0*/  FMUL R2, R0.reuse, UR4 ;  /* 0x0000000400027c20 */ /* 0x040fe20008400000 */
[----:B------:R-:W-:-:S03]  /*17f0*/  F2FP.F16.F32.PACK_AB R0, R0, R0 ;  /* 0x000000000000723e */ /* 0x000fc600000000ff */
[----:B------:R-:W-:-:S05]  /*1800*/  FADD R2, RZ, -R2 ;  /* 0x80000002ff027221 */ /* 0x000fca0000000000 */
[----:B------:R-:W-:-:S07]  /*1810*/  F2FP.F16.F32.PACK_AB R10, R2, R2 ;  /* 0x00000002020a723e */ /* 0x000fce00000000ff */
.L_x_24:
[----:B-1----:R-:W-:-:S04]  /*1820*/  IMAD.WIDE.U32 R20, R27, 0x4, R14 ;  /* 0x000000041b147825 */ /* 0x002fc800078e000e */
[--C-:B0-----:R-:W-:Y:S02]  /*1830*/  IMAD.WIDE.U32 R8, R13, 0x4, R14.reuse ;  /* 0x000000040d087825 */ /* 0x101fe400078e000e */
[----:B------:R-:W2:Y:S02]  /*1840*/  LDG.E.CONSTANT R20, desc[UR6][R20.64] ;  /* 0x0000000614147981 */ /* 0x000ea4000c1e9900 */
[--C-:B------:R-:W-:Y:S02]  /*1850*/  IMAD.WIDE.U32 R2, R25, 0x4, R14.reuse ;  /* 0x0000000419027825 */ /* 0x100fe400078e000e */
[----:B------:R-:W3:Y:S02]  /*1860*/  LDG.E.CONSTANT R8, desc[UR6][R8.64] ;  /* 0x0000000608087981 */ /* 0x000ee4000c1e9900 */
[----:B------:R-:W-:Y:S02]  /*1870*/  IMAD.WIDE.U32 R4, R23, 0x4, R14 ;  /* 0x0000000417047825 */ /* 0x000fe400078e000e */
[----:B------:R-:W4:Y:S04]  /*1880*/  LDG.E.CONSTANT R2, desc[UR6][R2.64] ;  /* 0x0000000602027981 */ /* 0x000f28000c1e9900 */
[----:B------:R-:W5:Y:S01]  /*1890*/  LDG.E.CONSTANT R4, desc[UR6][R4.64] ;  /* 0x0000000604047981 */ /* 0x000f62000c1e9900 */
[----:B------:R-:W-:Y:S01]  /*18a0*/  IMAD.WIDE.U32 R6, R13, 0x4, R18 ;  /* 0x000000040d067825 */ /* 0x000fe200078e0012 */
[----:B------:R-:W-:-:S04]  /*18b0*/  IADD3 R13, PT, PT, R30, R13, R30 ;  /* 0x0000000d1e0d7210 */ /* 0x000fc80007ffe01e */
[----:B------:R-:W-:-:S04]  /*18c0*/  IADD3 R13, PT, PT, R30, R13, R30 ;  /* 0x0000000d1e0d7210 */ /* 0x000fc80007ffe01e */
[----:B------:R-:W-:Y:S01]  /*18d0*/  ISETP.GE.AND P1, PT, R13, R28, PT ;  /* 0x0000001c0d00720c */ /* 0x000fe20003f26270 */
[----:B--2---:R-:W-:Y:S02]  /*18e0*/  HFMA2 R33, R20, R0, R10 ;  /* 0x0000000014217231 */ /* 0x004fe4000000000a */
[----:B------:R-:W-:-:S04]  /*18f0*/  IMAD.WIDE.U32 R20, R23, 0x4, R18 ;  /* 0x0000000417147825 */ /* 0x000fc800078e0012 */
[----:B---3--:R-:W-:Y:S02]  /*1900*/  HFMA2 R31, R8, R0, R10 ;  /* 0x00000000081f7231 */ /* 0x008fe4000000000a */
[----:B------:R-:W-:-:S04]  /*1910*/  IMAD.WIDE.U32 R8, R27, 0x4, R18 ;  /* 0x000000041b087825 */ /* 0x000fc800078e0012 */
[-CC-:B----4-:R-:W-:Y:S01]  /*1920*/  HFMA2 R37, R2, R0.reuse, R10.reuse ;  /* 0x0000000002257231 */ /* 0x190fe2000000000a */
[----:B------:R1:W-:Y:S01]  /*1930*/  STG.E desc[UR6][R6.64], R31 ;  /* 0x0000001f06007986 */ /* 0x0003e2000c101906 */
[----:B-----5:R-:W-:Y:S02]  /*1940*/  HFMA2 R35, R4, R0, R10 ;  /* 0x0000000004237231 */ /* 0x020fe4000000000a */
[----:B------:R-:W-:Y:S01]  /*1950*/  IMAD.WIDE.U32 R4, R25, 0x4, R18 ;  /* 0x0000000419047825 */ /* 0x000fe200078e0012 */
[----:B------:R1:W-:Y:S04]  /*1960*/  STG.E desc[UR6][R8.64], R33 ;  /* 0x0000002108007986 */ /* 0x0003e8000c101906 */
[----:B------:R1:W-:Y:S04]  /*1970*/  STG.E desc[UR6][R20.64], R35 ;  /* 0x0000002314007986 */ /* 0x0003e8000c101906 */
[----:B------:R1:W-:Y:S01]  /*1980*/  STG.E desc[UR6][R4.64], R37 ;  /* 0x0000002504007986 */ /* 0x0003e2000c101906 */
[C---:B------:R-:W-:Y:S01]  /*1990*/  LEA R23, R30.reuse, R23, 0x2 ;  /* 0x000000171e177211 */ /* 0x040fe200078e10ff */
[C---:B------:R-:W-:Y:S01]  /*19a0*/  IMAD R25, R30.reuse, 0x4, R25 ;  /* 0x000000041e197824 */ /* 0x040fe200078e0219 */
[----:B------:R-:W-:Y:S01]  /*19b0*/  LEA R27, R30, R27, 0x2 ;  /* 0x0000001b1e1b7211 */ /* 0x000fe200078e10ff */
[----:B------:R-:W-:Y:S06]  /*19c0*/  @!P1 BRA `(.L_x_24) ;  /* 0xfffffffc00949947 */ /* 0x000fec000383ffff */
.L_x_23:
[----:B------:R-:W-:Y:S05]  /*19d0*/  BSYNC.RECONVERGENT B1 ;  /* 0x0000000000017941 */ /* 0x000fea0003800200 */
.L_x_22:
[----:B------:R-:W-:Y:S05]  /*19e0*/  BRA `(.L_x_16) ;  /* 0x0000004000e47947 */ /* 0x000fea0003800000 */
.L_x_18:
        /* <DEDUP_REMOVED lines=25> */
[----:B------:R-:W-:-:S04]  /*1b80*/  LOP3.LUT R2, R0, 0x3, RZ, 0xc0, !PT ;  /* 0x0000000300027812 */ /* 0x000fc800078ec0ff */
[----:B------:R-:W-:-:S13]  /*1b90*/  ISETP.NE.AND P1, PT, R2, 0x3, PT ;  /* 0x000000030200780c */ /* 0x000fda0003f25270 */
[----:B------:R-:W-:Y:S05]  /*1ba0*/  @!P1 BRA `(.L_x_26) ;  /* 0x00000004003c9947 */ /* 0x000fea0003800000 */
[----:B------:R-:W0:Y:S01]  /*1bb0*/  LDC R10, c[0x0][0x3a8] ;  /* 0x0000ea00ff0a7b82 */ /* 0x000e220000000800 */
[----:B------:R-:W1:Y:S01]  /*1bc0*/  S2R R8, SR_TID.X ;  /* 0x0000000000087919 */ /* 0x000e620000002100 */
[----:B------:R-:W-:Y:S01]  /*1bd0*/  VIADD R5, R0, 0x1 ;  /* 0x0000000100057836 */ /* 0x000fe20000000000 */
[----:B------:R-:W-:Y:S01]  /*1be0*/  MOV R23, UR5 ;  /* 0x0000000500177c02 */ /* 0x000fe20008000f00 */
[----:B------:R-:W-:Y:S01]  /*1bf0*/  IMAD.WIDE R2, R4, 0x2, RZ ;  /* 0x0000000204027825 */ /* 0x000fe200078e02ff */
[----:B------:R-:W-:Y:S02]  /*1c00*/  BSSY.RECONVERGENT B2, `(.L_x_26) ;  /* 0x0000049000027945 */ /* 0x000fe40003800200 */
[----:B------:R-:W-:Y:S01]  /*1c10*/  LOP3.LUT R5, R5, 0x3, RZ, 0xc0, !PT ;  /* 0x0000000305057812 */ /* 0x000fe200078ec0ff */
[----:B------:R-:W-:Y:S02]  /*1c20*/  IMAD.MOV.U32 R20, RZ, RZ, RZ ;  /* 0x000000ffff147224 */ /* 0x000fe400078e00ff */
[----:B------:R-:W-:Y:S01]  /*1c30*/  FMUL R23, R23, 1 ;  /* 0x3f80000017177820 */ /* 0x000fe20000400000 */
[----:B------:R-:W-:Y:S01]  /*1c40*/  IMAD.WIDE.U32 R2, R13, 0x4, R2 ;  /* 0x000000040d027825 */ /* 0x000fe200078e0002 */
[----:B------:R-:W-:-:S03]  /*1c50*/  IADD3 R24, PT, PT, RZ, -R5, RZ ;  /* 0x80000005ff187210 */ /* 0x000fc60007ffe0ff */
[C---:B------:R-:W-:Y:S01]  /*1c60*/  FMUL R22, R23.reuse, UR4 ;  /* 0x0000000417167c20 */ /* 0x040fe20008400000 */
[----:B------:R-:W-:Y:S02]  /*1c70*/  F2FP.F16.F32.PACK_AB R23, R23, R23 ;  /* 0x000000171717723e */ /* 0x000fe400000000ff */
[----:B0-----:R-:W-:-:S04]  /*1c80*/  IABS R12, R10 ;  /* 0x0000000a000c7213 */ /* 0x001fc80000000000 */
[----:B------:R-:W0:Y:S08]  /*1c90*/  I2F.RP R6, R12 ;  /* 0x0000000c00067306 */ /* 0x000e300000209400 */
[----:B0-----:R-:W0:Y:S02]  /*1ca0*/  MUFU.RCP R6, R6 ;  /* 0x0000000600067308 */ /* 0x001e240000001000 */
[----:B0-----:R-:W-:-:S06]  /*1cb0*/  VIADD R21, R6, 0xffffffe ;  /* 0x0ffffffe06157836 */ /* 0x001fcc0000000000 */
[----:B------:R-:W0:Y:S02]  /*1cc0*/  F2I.FTZ.U32.TRUNC.NTZ R21, R21 ;  /* 0x0000001500157305 */ /* 0x000e24000021f000 */
[----:B0-----:R-:W-:-:S05]  /*1cd0*/  IADD3 R7, PT, PT, RZ, -R21, RZ ;  /* 0x80000015ff077210 */ /* 0x001fca0007ffe0ff */
[----:B------:R-:W-:-:S04]  /*1ce0*/  IMAD R7, R7, R12, RZ ;  /* 0x0000000c07077224 */ /* 0x000fc800078e02ff */
[----:B------:R-:W-:Y:S01]  /*1cf0*/  IMAD.HI.U32 R20, R21, R7, R20 ;  /* 0x0000000715147227 */ /* 0x000fe200078e0014 */
[----:B------:R-:W-:-:S03]  /*1d00*/  LEA R21, R13, 0x1, 0x1 ;  /* 0x000000010d157811 */ /* 0x000fc600078e08ff */
[----:B-1----:R-:W-:-:S07]  /*1d10*/  IMAD R13, R5, R30, R8 ;  /* 0x0000001e050d7224 */ /* 0x002fce00078e0208 */
.L_x_27:
[----:B0-----:R-:W-:Y:S01]  /*1d20*/  VIADD R5, R21, 0xffffffff ;  /* 0xffffffff15057836 */ /* 0x001fe20000000000 */
[----:B------:R-:W-:-:S04]  /*1d30*/  IABS R9, R21 ;  /* 0x0000001500097213 */ /* 0x000fc80000000000 */
[----:B------:R-:W-:Y:S01]  /*1d40*/  IABS R7, R5 ;  /* 0x0000000500077213 */ /* 0x000fe20000000000 */
[----:B------:R-:W-:Y:S01]  /*1d50*/  IMAD.HI.U32 R8, R20, R9, RZ ;  /* 0x0000000914087227 */ /* 0x000fe200078e00ff */
[----:B------:R-:W-:-:S03]  /*1d60*/  LOP3.LUT R5, R5, R10, RZ, 0x3c, !PT ;  /* 0x0000000a05057212 */ /* 0x000fc600078e3cff */
[----:B------:R-:W-:Y:S01]  /*1d70*/  IMAD.HI.U32 R6, R20, R7, RZ ;  /* 0x0000000714067227 */ /* 0x000fe200078e00ff */
[----:B------:R-:W-:-:S04]  /*1d80*/  ISETP.GE.AND P2, PT, R5, RZ, PT ;  /* 0x000000ff0500720c */ /* 0x000fc80003f46270 */
[----:B------:R-:W-:-:S05]  /*1d90*/  IADD3 R4, PT, PT, RZ, -R6, RZ ;  /* 0x80000006ff047210 */ /* 0x000fca0007ffe0ff */
[----:B------:R-:W-:Y:S02]  /*1da0*/  IMAD R7, R12, R4, R7 ;  /* 0x000000040c077224 */ /* 0x000fe400078e0207 */
[----:B------:R-:W-:-:S03]  /*1db0*/  IMAD.MOV R4, RZ, RZ, -R8 ;  /* 0x000000ffff047224 */ /* 0x000fc600078e0a08 */
[C---:B------:R-:W-:Y:S01]  /*1dc0*/  ISETP.GT.U32.AND P5, PT, R12.reuse, R7, PT ;  /* 0x000000070c00720c */ /* 0x040fe20003fa4070 */
[----:B------:R-:W-:Y:S01]  /*1dd0*/  IMAD R9, R12, R4, R9 ;  /* 0x000000040c097224 */ /* 0x000fe200078e0209 */
[----:B------:R-:W-:-:S04]  /*1de0*/  LOP3.LUT R4, R21, R10, RZ, 0x3c, !PT ;  /* 0x0000000a15047212 */ /* 0x000fc800078e3cff */
[----:B------:R-:W-:Y:S02]  /*1df0*/  ISETP.GT.U32.AND P6, PT, R12, R9, PT ;  /* 0x000000090c00720c */ /* 0x000fe40003fc4070 */
[----:B------:R-:W-:Y:S02]  /*1e00*/  ISETP.GE.AND P1, PT, R4, RZ, PT ;  /* 0x000000ff0400720c */ /* 0x000fe40003f26270 */
[----:B------:R-:W0:Y:S03]  /*1e10*/  LDC.64 R4, c[0x0][0x398] ;  /* 0x0000e600ff047b82 */ /* 0x000e260000000a00 */
[-C--:B------:R-:W-:Y:S02]  /*1e20*/  @!P5 IADD3 R7, PT, PT, R7, -R12.reuse, RZ ;  /* 0x8000000c0707d210 */ /* 0x080fe40007ffe0ff */
[----:B------:R-:W-:Y:S02]  /*1e30*/  @!P5 IADD3 R6, PT, PT, R6, 0x1, RZ ;  /* 0x000000010606d810 */ /* 0x000fe40007ffe0ff */
[----:B------:R-:W-:-:S02]  /*1e40*/  ISETP.GE.U32.AND P3, PT, R7, R12, PT ;  /* 0x0000000c0700720c */ /* 0x000fc40003f66070 */
[----:B------:R-:W-:Y:S01]  /*1e50*/  @!P6 IMAD.IADD R9, R9, 0x1, -R12 ;  /* 0x000000010909e824 */ /* 0x000fe200078e0a0c */
[----:B------:R-:W-:Y:S01]  /*1e60*/  LOP3.LUT R7, RZ, R10, RZ, 0x33, !PT ;  /* 0x0000000aff077212 */ /* 0x000fe200078e33ff */
[----:B------:R-:W-:-:S03]  /*1e70*/  @!P6 VIADD R8, R8, 0x1 ;  /* 0x000000010808e836 */ /* 0x000fc60000000000 */
[----:B------:R-:W-:-:S06]  /*1e80*/  ISETP.GE.U32.AND P4, PT, R9, R12, PT ;  /* 0x0000000c0900720c */ /* 0x000fcc0003f86070 */
[----:B------:R-:W-:Y:S02]  /*1e90*/  @P3 IADD3 R6, PT, PT, R6, 0x1, RZ ;  /* 0x0000000106063810 */ /* 0x000fe40007ffe0ff */
[----:B------:R-:W-:Y:S02]  /*1ea0*/  ISETP.NE.AND P3, PT, R10, RZ, PT ;  /* 0x000000ff0a00720c */ /* 0x000fe40003f65270 */
[----:B------:R-:W-:-:S03]  /*1eb0*/  @!P2 IADD3 R6, PT, PT, RZ, -R6, RZ ;  /* 0x80000006ff06a210 */ /* 0x000fc60007ffe0ff */
[----:B------:R-:W-:Y:S01]  /*1ec0*/  @P4 VIADD R8, R8, 0x1 ;  /* 0x0000000108084836 */ /* 0x000fe20000000000 */
[----:B------:R-:W-:-:S03]  /*1ed0*/  SEL R6, R7, R6, !P3 ;  /* 0x0000000607067207 */ /* 0x000fc60005800000 */
[----:B------:R-:W-:-:S05]  /*1ee0*/  @!P1 IMAD.MOV R8, RZ, RZ, -R8 ;  /* 0x000000ffff089224 */ /* 0x000fca00078e0a08 */
[----:B------:R-:W-:Y:S02]  /*1ef0*/  SEL R8, R7, R8, !P3 ;  /* 0x0000000807087207 */ /* 0x000fe40005800000 */
[----:B------:R-:W-:Y:S02]  /*1f00*/  IADD3 R7, PT, PT, R29, R6, RZ ;  /* 0x000000061d077210 */ /* 0x000fe40007ffe0ff */
[----:B------:R-:W-:-:S03]  /*1f10*/  ISETP.NE.AND P1, PT, R6, R8, PT ;  /* 0x000000080600720c */ /* 0x000fc60003f25270 */
[----:B0-----:R-:W-:-:S06]  /*1f20*/  IMAD.WIDE R6, R7, 0x2, R4 ;  /* 0x0000000207067825 */ /* 0x001fcc00078e0204 */
[----:B------:R-:W2:Y:S04]  /*1f30*/  LDG.E.U16.CONSTANT R6, desc[UR6][R6.64] ;  /* 0x0000000606067981 */ /* 0x000ea8000c1e9500 */
[----:B------:R-:W-:-:S04]  /*1f40*/  @P1 IMAD.IADD R9, R29, 0x1, R8 ;  /* 0x000000011d091824 */ /* 0x000fc800078e0208 */
[----:B------:R-:W-:-:S06]  /*1f50*/  @P1 IMAD.WIDE R4, R9, 0x2, R4 ;  /* 0x0000000209041825 */ /* 0x000fcc00078e0204 */
[----:B------:R-:W3:Y:S01]  /*1f60*/  @P1 LDG.E.U16.CONSTANT R4, desc[UR6][R4.64] ;  /* 0x0000000604041981 */ /* 0x000ee2000c1e9500 */
[----:B------:R-:W-:-:S04]  /*1f70*/  IADD3 R8, P2, PT, R2, UR10, RZ ;  /* 0x0000000a02087c10 */ /* 0x000fc8000ff5e0ff */
[----:B------:R-:W-:-:S05]  /*1f80*/  IADD3.X R9, PT, PT, R3, UR11, RZ, P2, !PT ;  /* 0x0000000b03097c10 */ /* 0x000fca00097fe4ff */
[----:B------:R-:W4:Y:S01]  /*1f90*/  LDG.E.CONSTANT R8, desc[UR6][R8.64] ;  /* 0x0000000608087981 */ /* 0x000f22000c1e9900 */
[----:B------:R-:W-:Y:S01]  /*1fa0*/  VIADD R24, R24, 0x1 ;  /* 0x0000000118187836 */ /* 0x000fe20000000000 */
[----:B------:R-:W-:Y:S01]  /*1fb0*/  LEA R21, R30, R21, 0x1 ;  /* 0x000000151e157211 */ /* 0x000fe200078e08ff */
[----:B--2---:R-:W-:-:S05]  /*1fc0*/  HADD2.F32 R25, -RZ, R6.H0_H0 ;  /* 0x20000006ff197230 */ /* 0x004fca0000004100 */
[----:B------:R-:W-:-:S05]  /*1fd0*/  FADD R26, -R22, R25 ;  /* 0x00000019161a7221 */ /* 0x000fca0000000100 */
[----:B------:R-:W-:Y:S01]  /*1fe0*/  MOV R25, R26 ;  /* 0x0000001a00197202 */ /* 0x000fe20000000f00 */
[----:B---3--:R-:W-:-:S05]  /*1ff0*/  @P1 HADD2.F32 R27, -RZ, R4.H0_H0 ;  /* 0x20000004ff1b1230 */ /* 0x008fca0000004100 */
[----:B------:R-:W-:Y:S01]  /*2000*/  @P1 FADD R25, -R22, R27 ;  /* 0x0000001b16191221 */ /* 0x000fe20000000100 */
[----:B------:R-:W-:-:S04]  /*2010*/  IADD3 R6, P1, PT, R2, UR16, RZ ;  /* 0x0000001002067c10 */ /* 0x000fc8000ff3e0ff */
[----:B------:R-:W-:Y:S02]  /*2020*/  F2FP.F16.F32.PACK_AB R5, R25, R26 ;  /* 0x0000001a1905723e */ /* 0x000fe400000000ff */
[----:B------:R-:W-:Y:S01]  /*2030*/  IADD3.X R7, PT, PT, R3, UR17, RZ, P1, !PT ;  /* 0x0000001103077c10 */ /* 0x000fe20008ffe4ff */
[----:B------:R-:W-:Y:S01]  /*2040*/  IMAD.WIDE.U32 R2, R30, 0x4, R2 ;  /* 0x000000041e027825 */ /* 0x000fe200078e0002 */
[----:B------:R-:W-:-:S03]  /*2050*/  ISETP.NE.AND P1, PT, R24, RZ, PT ;  /* 0x000000ff1800720c */ /* 0x000fc60003f25270 */
[----:B----4-:R-:W-:-:S05]  /*2060*/  HFMA2 R5, R8, R23, R5 ;  /* 0x0000001708057231 */ /* 0x010fca0000000005 */
[----:B------:R0:W-:Y:S05]  /*2070*/  STG.E desc[UR6][R6.64], R5 ;  /* 0x0000000506007986 */ /* 0x0001ea000c101906 */
[----:B------:R-:W-:Y:S05]  /*2080*/  @P1 BRA `(.L_x_27) ;  /* 0xfffffffc00241947 */ /* 0x000fea000383ffff */
[----:B------:R-:W-:Y:S05]  /*2090*/  BSYNC.RECONVERGENT B2 ;  /* 0x0000000000027941 */ /* 0x000fea0003800200 */
.L_x_26:
[----:B------:R-:W-:Y:S05]  /*20a0*/  BSYNC.RECONVERGENT B1 ;  /* 0x0000000000017941 */ /* 0x000fea0003800200 */
.L_x_25:
[----:B------:R-:W-:Y:S01]  /*20b0*/  ISETP.GE.U32.AND P1, PT, R0, 0x3, PT ;  /* 0x000000030000780c */ /* 0x000fe20003f26070 */
[----:B------:R-:W-:-:S12]  /*20c0*/  BSSY.RECONVERGENT B1, `(.L_x_28) ;  /* 0x00000de000017945 */ /* 0x000fd80003800200 */
[----:B------:R-:W-:Y:S05]  /*20d0*/  @!P1 BRA `(.L_x_29) ;  /* 0x0000000c00709947 */ /* 0x000fea0003800000 */
[----:B------:R-:W1:Y:S01]  /*20e0*/  LDC R12, c[0x0][0x3a8] ;  /* 0x0000ea00ff0c7b82 */ /* 0x000e620000000800 */
[----:B------:R-:W-:Y:S01]  /*20f0*/  IMAD.U32 R4, RZ, RZ, UR5 ;  /* 0x00000005ff047e24 */ /* 0x000fe2000f8e00ff */
[C---:B0-----:R-:W-:Y:S01]  /*2100*/  SHF.L.U32 R5, R13.reuse, 0x1, RZ ;  /* 0x000000010d057819 */ /* 0x041fe200000006ff */
[----:B------:R-:W-:Y:S01]  /*2110*/  IMAD.IADD R8, R13, 0x1, R30 ;  /* 0x000000010d087824 */ /* 0x000fe200078e021e */
[C---:B------:R-:W-:Y:S01]  /*2120*/  LEA R10, R30.reuse, R13, 0x1 ;  /* 0x0000000d1e0a7211 */ /* 0x040fe200078e08ff */
[C---:B------:R-:W-:Y:S01]  /*2130*/  IMAD R9, R30.reuse, 0x3, R13 ;  /* 0x000000031e097824 */ /* 0x040fe200078e020d */
[----:B------:R-:W-:Y:S01]  /*2140*/  LEA R6, R30, R5, 0x1 ;  /* 0x000000051e067211 */ /* 0x000fe200078e08ff */
[----:B------:R-:W-:Y:S01]  /*2150*/  VIADD R7, R5, 0x1 ;  /* 0x0000000105077836 */ /* 0x000fe20000000000 */
[----:B-1----:R-:W-:-:S04]  /*2160*/  IABS R32, R12 ;  /* 0x0000000c00207213 */ /* 0x002fc80000000000 */
[----:B------:R-:W0:Y:S08]  /*2170*/  I2F.RP R0, R32 ;  /* 0x0000002000007306 */ /* 0x000e300000209400 */
[----:B0-----:R-:W0:Y:S02]  /*2180*/  MUFU.RCP R0, R0 ;  /* 0x0000000000007308 */ /* 0x001e240000001000 */
[----:B0-----:R-:W-:-:S02]  /*2190*/  VIADD R2, R0, 0xffffffe ;  /* 0x0ffffffe00027836 */ /* 0x001fc40000000000 */
[----:B------:R-:W-:Y:S01]  /*21a0*/  FMUL R0, R4, 1 ;  /* 0x3f80000004007820 */ /* 0x000fe20000400000 */
[----:B------:R-:W-:-:S03]  /*21b0*/  LEA R4, R30, R5, 0x2 ;  /* 0x000000051e047211 */ /* 0x000fc600078e10ff */
[----:B------:R0:W1:Y:S01]  /*21c0*/  F2I.FTZ.U32.TRUNC.NTZ R3, R2 ;  /* 0x0000000200037305 */ /* 0x000062000021f000 */
[----:B------:R-:W-:Y:S01]  /*21d0*/  IADD3 R4, PT, PT, R4, 0x1, RZ ;  /* 0x0000000104047810 */ /* 0x000fe20007ffe0ff */
[----:B0-----:R-:W-:Y:S01]  /*21e0*/  IMAD.MOV.U32 R2, RZ, RZ, RZ ;  /* 0x000000ffff027224 */ /* 0x001fe200078e00ff */
[----:B-1----:R-:W-:-:S05]  /*21f0*/  IADD3 R33, PT, PT, RZ, -R3, RZ ;  /* 0x80000003ff217210 */ /* 0x002fca0007ffe0ff */
[----:B------:R-:W-:-:S04]  /*2200*/  IMAD R33, R33, R32, RZ ;  /* 0x0000002021217224 */ /* 0x000fc800078e02ff */
[----:B------:R-:W-:-:S04]  /*2210*/  IMAD.HI.U32 R33, R3, R33, R2 ;  /* 0x0000002103217227 */ /* 0x000fc800078e0002 */
[C---:B------:R-:W-:Y:S01]  /*2220*/  FMUL R2, R0.reuse, UR4 ;  /* 0x0000000400027c20 */ /* 0x040fe20008400000 */
[----:B------:R-:W-:Y:S01]  /*2230*/  F2FP.F16.F32.PACK_AB R0, R0, R0 ;  /* 0x000000000000723e */ /* 0x000fe200000000ff */
[----:B------:R-:W-:Y:S02]  /*2240*/  IMAD R3, R30, 0x6, R5 ;  /* 0x000000061e037824 */ /* 0x000fe400078e0205 */
[----:B------:R-:W-:Y:S02]  /*2250*/  IMAD.SHL.U32 R5, R8, 0x2, RZ ;  /* 0x0000000208057824 */ /* 0x000fe400078e00ff */
[----:B------:R-:W-:-:S07]  /*2260*/  VIADD R3, R3, 0x1 ;  /* 0x0000000103037836 */ /* 0x000fce0000000000 */
.L_x_30:
[----:B------:R-:W-:Y:S02]  /*2270*/  IADD3 R21, PT, PT, R7, -0x1, RZ ;  /* 0xffffffff07157810 */ /* 0x000fe40007ffe0ff */
[----:B------:R-:W-:Y:S02]  /*2280*/  IABS R27, R7 ;  /* 0x00000007001b7213 */ /* 0x000fe40000000000 */
[----:B------:R-:W-:Y:S02]  /*2290*/  IABS R25, R21 ;  /* 0x0000001500197213 */ /* 0x000fe40000000000 */
[-C--:B------:R-:W-:Y:S01]  /*22a0*/  LOP3.LUT R21, R21, R12.reuse, RZ, 0x3c, !PT ;  /* 0x0000000c15157212 */ /* 0x080fe200078e3cff */
[----:B------:R-:W-:Y:S01]  /*22b0*/  IMAD.HI.U32 R23, R33, R27, RZ ;  /* 0x0000001b21177227 */ /* 0x000fe200078e00ff */
[----:B------:R-:W-:Y:S02]  /*22c0*/  LOP3.LUT R31, RZ, R12, RZ, 0x33, !PT ;  /* 0x0000000cff1f7212 */ /* 0x000fe400078e33ff */
[----:B------:R-:W-:Y:S01]  /*22d0*/  ISETP.GE.AND P3, PT, R21, RZ, PT ;  /* 0x000000ff1500720c */ /* 0x000fe20003f66270 */
[----:B------:R-:W-:-:S04]  /*22e0*/  IMAD.HI.U32 R22, R33, R25, RZ ;  /* 0x0000001921167227 */ /* 0x000fc800078e00ff */
[----:B------:R-:W-:-:S04]  /*22f0*/  IMAD.MOV R20, RZ, RZ, -R22 ;  /* 0x000000ffff147224 */ /* 0x000fc800078e0a16 */
[----:B------:R-:W-:Y:S01]  /*2300*/  IMAD R25, R32, R20, R25 ;  /* 0x0000001420197224 */ /* 0x000fe200078e0219 */
[----:B------:R-:W-:-:S04]  /*2310*/  IADD3 R20, PT, PT, RZ, -R23, RZ ;  /* 0x80000017ff147210 */ /* 0x000fc80007ffe0ff */
[C---:B------:R-:W-:Y:S01]  /*2320*/  ISETP.GT.U32.AND P5, PT, R32.reuse, R25, PT ;  /* 0x000000192000720c */ /* 0x040fe20003fa4070 */
[----:B------:R-:W-:Y:S01]  /*2330*/  IMAD R27, R32, R20, R27 ;  /* 0x00000014201b7224 */ /* 0x000fe200078e021b */
[----:B------:R-:W-:-:S04]  /*2340*/  LOP3.LUT R20, R7, R12, RZ, 0x3c, !PT ;  /* 0x0000000c07147212 */ /* 0x000fc800078e3cff */
[----:B------:R-:W-:Y:S02]  /*2350*/  ISETP.GT.U32.AND P6, PT, R32, R27, PT ;  /* 0x0000001b2000720c */ /* 0x000fe40003fc4070 */
[----:B------:R-:W-:Y:S02]  /*2360*/  ISETP.GE.AND P2, PT, R20, RZ, PT ;  /* 0x000000ff1400720c */ /* 0x000fe40003f46270 */
[----:B------:R-:W0:Y:S03]  /*2370*/  LDC.64 R20, c[0x0][0x398] ;  /* 0x0000e600ff147b82 */ /* 0x000e260000000a00 */
[----:B------:R-:W-:Y:S02]  /*2380*/  @!P5 IMAD.IADD R25, R25, 0x1, -R32 ;  /* 0x000000011919d824 */ /* 0x000fe400078e0a20 */
[----:B------:R-:W-:-:S03]  /*2390*/  @!P5 VIADD R22, R22, 0x1 ;  /* 0x000000011616d836 */ /* 0x000fc60000000000 */
[-C--:B------:R-:W-:Y:S02]  /*23a0*/  ISETP.GE.U32.AND P1, PT, R25, R32.reuse, PT ;  /* 0x000000201900720c */ /* 0x080fe40003f26070 */
[-C--:B------:R-:W-:Y:S02]  /*23b0*/  @!P6 IADD3 R27, PT, PT, R27, -R32.reuse, RZ ;  /* 0x800000201b1be210 */ /* 0x080fe40007ffe0ff */
[----:B------:R-:W-:Y:S02]  /*23c0*/  @!P6 IADD3 R23, PT, PT, R23, 0x1, RZ ;  /* 0x000000011717e810 */ /* 0x000fe40007ffe0ff */
[----:B------:R-:W-:-:S07]  /*23d0*/  ISETP.GE.U32.AND P4, PT, R27, R32, PT ;  /* 0x000000201b00720c */ /* 0x000fce0003f86070 */
[----:B------:R-:W-:Y:S01]  /*23e0*/  @P1 VIADD R22, R22, 0x1 ;  /* 0x0000000116161836 */ /* 0x000fe20000000000 */
[----:B------:R-:W-:-:S03]  /*23f0*/  ISETP.NE.AND P1, PT, R12, RZ, PT ;  /* 0x000000ff0c00720c */ /* 0x000fc60003f25270 */
[----:B------:R-:W-:Y:S02]  /*2400*/  @!P3 IMAD.MOV R22, RZ, RZ, -R22 ;  /* 0x000000ffff16b224 */ /* 0x000fe400078e0a16 */
[----:B------:R-:W-:-:S03]  /*2410*/  @P4 IADD3 R23, PT, PT, R23, 0x1, RZ ;  /* 0x0000000117174810 */ /* 0x000fc60007ffe0ff */
[----:B------:R-:W-:Y:S02]  /*2420*/  SEL R22, R31, R22, !P1 ;  /* 0x000000161f167207 */ /* 0x000fe40004800000 */
[----:B------:R-:W-:-:S03]  /*2430*/  @!P2 IADD3 R23, PT, PT, RZ, -R23, RZ ;  /* 0x80000017ff17a210 */ /* 0x000fc60007ffe0ff */
[----:B------:R-:W-:Y:S01]  /*2440*/  IMAD.IADD R25, R29, 0x1, R22 ;  /* 0x000000011d197824 */ /* 0x000fe200078e0216 */
[----:B------:R-:W-:-:S03]  /*2450*/  SEL R23, R31, R23, !P1 ;  /* 0x000000171f177207 */ /* 0x000fc60004800000 */
[----:B0-----:R-:W-:Y:S01]  /*2460*/  IMAD.WIDE R24, R25, 0x2, R20 ;  /* 0x0000000219187825 */ /* 0x001fe200078e0214 */
[----:B------:R-:W-:-:S05]  /*2470*/  ISETP.NE.AND P2, PT, R22, R23, PT ;  /* 0x000000171600720c */ /* 0x000fca0003f45270 */
[----:B------:R-:W2:Y:S08]  /*2480*/  LDG.E.U16.CONSTANT R24, desc[UR6][R24.64] ;  /* 0x0000000618187981 */ /* 0x000eb0000c1e9500 */
[----:B------:R-:W-:-:S05]  /*2490*/  @P2 IADD3 R23, PT, PT, R29, R23, RZ ;  /* 0x000000171d172210 */ /* 0x000fca0007ffe0ff */
[----:B------:R-:W-:-:S06]  /*24a0*/  @P2 IMAD.WIDE R22, R23, 0x2, R20 ;  /* 0x0000000217162825 */ /* 0x000fcc00078e0214 */
[----:B------:R-:W3:Y:S01]  /*24b0*/  @P2 LDG.E.U16.CONSTANT R22, desc[UR6][R22.64] ;  /* 0x0000000616162981 */ /* 0x000ee2000c1e9500 */
[----:B------:R-:W-:-:S06]  /*24c0*/  IMAD.WIDE.U32 R26, R13, 0x4, R14 ;  /* 0x000000040d1a7825 */ /* 0x000fcc00078e000e */
[----:B------:R-:W4:Y:S01]  /*24d0*/  LDG.E.CONSTANT R27, desc[UR6][R26.64] ;  /* 0x000000061a1b7981 */ /* 0x000f22000c1e9900 */
[----:B--2---:R-:W-:-:S05]  /*24e0*/  HADD2.F32 R35, -RZ, R24.H0_H0 ;  /* 0x20000018ff237230 */ /* 0x004fca0000004100 */
[----:B------:R-:W-:-:S04]  /*24f0*/  FADD R37, -R2, R35 ;  /* 0x0000002302257221 */ /* 0x000fc80000000100 */
[----:B------:R-:W-:Y:S02]  /*2500*/  IMAD.MOV.U32 R34, RZ, RZ, R37 ;  /* 0x000000ffff227224 */ /* 0x000fe400078e0025 */
[----:B---3--:R-:W-:-:S05]  /*2510*/  @P2 HADD2.F32 R35, -RZ, R22.H0_H0 ;  /* 0x20000016ff232230 */ /* 0x008fca0000004100 */
[----:B------:R-:W-:-:S05]  /*2520*/  @P2 FADD R34, -R2, R35 ;  /* 0x0000002302222221 */ /* 0x000fca0000000100 */
[----:B------:R-:W-:Y:S02]  /*2530*/  F2FP.F16.F32.PACK_AB R23, R34, R37 ;  /* 0x000000252217723e */ /* 0x000fe400000000ff */
[----:B------:R-:W-:-:S03]  /*2540*/  IADD3 R35, PT, PT, R6, 0x1, RZ ;  /* 0x0000000106237810 */ /* 0x000fc60007ffe0ff */
[----:B----4-:R-:W-:Y:S02]  /*2550*/  HFMA2 R25, R27, R0, R23 ;  /* 0x000000001b197231 */ /* 0x010fe40000000017 */
[----:B------:R-:W-:Y:S01]  /*2560*/  IMAD.WIDE.U32 R22, R13, 0x4, R18 ;  /* 0x000000040d167825 */ /* 0x000fe200078e0012 */
[----:B------:R-:W-:Y:S02]  /*2570*/  IABS R27, R35 ;  /* 0x00000023001b7213 */ /* 0x000fe40000000000 */
[----:B------:R-:W-:Y:S02]  /*2580*/  IABS R34, R5 ;  /* 0x0000000500227213 */ /* 0x000fe40000000000 */
[----:B------:R0:W-:Y:S01]  /*2590*/  STG.E desc[UR6][R22.64], R25 ;  /* 0x0000001916007986 */ /* 0x0001e2000c101906 */
[----:B------:R-:W-:-:S04]  /*25a0*/  IMAD.HI.U32 R24, R33, R27, RZ ;  /* 0x0000001b21187227 */ /* 0x000fc800078e00ff */
[----:B------:R-:W-:Y:S02]  /*25b0*/  IMAD.MOV R26, RZ, RZ, -R24 ;  /* 0x000000ffff1a7224 */ /* 0x000fe400078e0a18 */
[----:B0-----:R-:W-:-:S04]  /*25c0*/  IMAD.HI.U32 R22, R33, R34, RZ ;  /* 0x0000002221167227 */ /* 0x001fc800078e00ff */
[----:B------:R-:W-:Y:S02]  /*25d0*/  IMAD.MOV R23, RZ, RZ, -R22 ;  /* 0x000000ffff177224 */ /* 0x000fe400078e0a16 */
[C---:B------:R-:W-:Y:S02]  /*25e0*/  IMAD R27, R32.reuse, R26, R27 ;  /* 0x0000001a201b7224 */ /* 0x040fe400078e021b */
[----:B------:R-:W-:-:S03]  /*25f0*/  IMAD R23, R32, R23, R34 ;  /* 0x0000001720177224 */ /* 0x000fc600078e0222 */
[C---:B------:R-:W-:Y:S02]  /*2600*/  ISETP.GT.U32.AND P6, PT, R32.reuse, R27, PT ;  /* 0x0000001b2000720c */ /* 0x040fe40003fc4070 */
[----:B------:R-:W-:Y:S02]  /*2610*/  ISETP.GT.U32.AND P4, PT, R32, R23, PT ;  /* 0x000000172000720c */ /* 0x000fe40003f84070 */
[----:B------:R-:W-:-:S09]  /*2620*/  LOP3.LUT R26, R35, R12, RZ, 0x3c, !PT ;  /* 0x0000000c231a7212 */ /* 0x000fd200078e3cff */
[-C--:B------:R-:W-:Y:S02]  /*2630*/  @!P6 IADD3 R27, PT, PT, R27, -R32.reuse, RZ ;  /* 0x800000201b1be210 */ /* 0x080fe40007ffe0ff */
[-C--:B------:R-:W-:Y:S02]  /*2640*/  @!P4 IADD3 R23, PT, PT, R23, -R32.reuse, RZ ;  /* 0x800000201717c210 */ /* 0x080fe40007ffe0ff */
[-C--:B------:R-:W-:Y:S02]  /*2650*/  ISETP.GE.U32.AND P3, PT, R27, R32.reuse, PT ;  /* 0x000000201b00720c */ /* 0x080fe40003f66070 */
[----:B------:R-:W-:Y:S02]  /*2660*/  ISETP.GE.U32.AND P5, PT, R23, R32, PT ;  /* 0x000000201700720c */ /* 0x000fe40003fa6070 */
[----:B------:R-:W-:Y:S01]  /*2670*/  LOP3.LUT R23, R5, R12, RZ, 0x3c, !PT ;  /* 0x0000000c05177212 */ /* 0x000fe200078e3cff */
[----:B------:R-:W-:Y:S01]  /*2680*/  @!P6 VIADD R24, R24, 0x1 ;  /* 0x000000011818e836 */ /* 0x000fe20000000000 */
[----:B------:R-:W-:-:S02]  /*2690*/  ISETP.GE.AND P2, PT, R26, RZ, PT ;  /* 0x000000ff1a00720c */ /* 0x000fc40003f46270 */
[----:B------:R-:W-:Y:S02]  /*26a0*/  ISETP.GE.AND P6, PT, R23, RZ, PT ;  /* 0x000000ff1700720c */ /* 0x000fe40003fc6270 */
[----:B------:R-:W-:-:S03]  /*26b0*/  @!P4 IADD3 R22, PT, PT, R22, 0x1, RZ ;  /* 0x000000011616c810 */ /* 0x000fc60007ffe0ff */
[----:B------:R-:W-:Y:S02]  /*26c0*/  @P3 VIADD R24, R24, 0x1 ;  /* 0x0000000118183836 */ /* 0x000fe40000000000 */
[----:B------:R-:W-:-:S04]  /*26d0*/  @P5 IADD3 R22, PT, PT, R22, 0x1, RZ ;  /* 0x0000000116165810 */ /* 0x000fc80007ffe0ff */
[----:B------:R-:W-:Y:S02]  /*26e0*/  @!P2 IMAD.MOV R24, RZ, RZ, -R24 ;  /* 0x000000ffff18a224 */ /* 0x000fe400078e0a18 */
[----:B------:R-:W-:-:S03]  /*26f0*/  @!P6 IADD3 R22, PT, PT, RZ, -R22, RZ ;  /* 0x80000016ff16e210 */ /* 0x000fc60007ffe0ff */
[C---:B------:R-:W-:Y:S02]  /*2700*/  SEL R24, R31.reuse, R24, !P1 ;  /* 0x000000181f187207 */ /* 0x040fe40004800000 */
[----:B------:R-:W-:-:S04]  /*2710*/  SEL R22, R31, R22, !P1 ;  /* 0x000000161f167207 */ /* 0x000fc80004800000 */
[----:B------:R-:W-:Y:S01]  /*2720*/  ISETP.NE.AND P2, PT, R22, R24, PT ;  /* 0x000000181600720c */ /* 0x000fe20003f45270 */
[----:B------:R-:W-:-:S04]  /*2730*/  IMAD.IADD R23, R29, 0x1, R22 ;  /* 0x000000011d177824 */ /* 0x000fc800078e0216 */
[----:B------:R-:W-:-:S06]  /*2740*/  IMAD.WIDE R22, R23, 0x2, R20 ;  /* 0x0000000217167825 */ /* 0x000fcc00078e0214 */
[----:B------:R-:W2:Y:S02]  /*2750*/  LDG.E.U16.CONSTANT R22, desc[UR6][R22.64] ;  /* 0x0000000616167981 */ /* 0x000ea4000c1e9500 */
[----:B------:R-:W-:-:S05]  /*2760*/  @P2 IADD3 R25, PT, PT, R29, R24, RZ ;  /* 0x000000181d192210 */ /* 0x000fca0007ffe0ff */
[----:B------:R-:W-:-:S06]  /*2770*/  @P2 IMAD.WIDE R24, R25, 0x2, R20 ;  /* 0x0000000219182825 */ /* 0x000fcc00078e0214 */
[----:B------:R-:W3:Y:S01]  /*2780*/  @P2 LDG.E.U16.CONSTANT R24, desc[UR6][R24.64] ;  /* 0x0000000618182981 */ /* 0x000ee2000c1e9500 */
[----:B--2---:R-:W-:-:S05]  /*2790*/  HADD2.F32 R27, -RZ, R22.H0_H0 ;  /* 0x20000016ff1b7230 */ /* 0x004fca0000004100 */
[----:B------:R-:W-:-:S04]  /*27a0*/  FADD R35, -R2, R27 ;  /* 0x0000001b02237221 */ /* 0x000fc80000000100 */
[----:B------:R-:W-:Y:S02]  /*27b0*/  IMAD.MOV.U32 R34, RZ, RZ, R35 ;  /* 0x000000ffff227224 */ /* 0x000fe400078e0023 */
[----:B---3--:R-:W-:-:S05]  /*27c0*/  @P2 HADD2.F32 R27, -RZ, R24.H0_H0 ;  /* 0x20000018ff1b2230 */ /* 0x008fca0000004100 */
[----:B------:R-:W-:Y:S01]  /*27d0*/  @P2 FADD R34, -R2, R27 ;  /* 0x0000001b02222221 */ /* 0x000fe20000000100 */
[----:B------:R-:W-:-:S06]  /*27e0*/  IMAD.WIDE.U32 R26, R8, 0x4, R14 ;  /* 0x00000004081a7825 */ /* 0x000fcc00078e000e */
[----:B------:R0:W2:Y:S01]  /*27f0*/  LDG.E.CONSTANT R27, desc[UR6][R26.64] ;  /* 0x000000061a1b7981 */ /* 0x0000a2000c1e9900 */
[----:B------:R-:W-:Y:S02]  /*2800*/  F2FP.F16.F32.PACK_AB R22, R34, R35 ;  /* 0x000000232216723e */ /* 0x000fe400000000ff */
[----:B------:R-:W-:-:S04]  /*2810*/  IADD3 R25, PT, PT, R4, -0x1, RZ ;  /* 0xffffffff04197810 */ /* 0x000fc80007ffe0ff */
[----:B------:R-:W-:Y:S02]  /*2820*/  IABS R37, R25 ;  /* 0x0000001900257213 */ /* 0x000fe40000000000 */
[----:B0-----:R-:W-:-:S03]  /*2830*/  IABS R26, R4 ;  /* 0x00000004001a7213 */ /* 0x001fc60000000000 */
[----:B------:R-:W-:-:S04]  /*2840*/  IMAD.HI.U32 R24, R33, R37, RZ ;  /* 0x0000002521187227 */ /* 0x000fc800078e00ff */
[----:B------:R-:W-:-:S04]  /*2850*/  IMAD.MOV R34, RZ, RZ, -R24 ;  /* 0x000000ffff227224 */ /* 0x000fc800078e0a18 */
[----:B------:R-:W-:-:S05]  /*2860*/  IMAD R37, R32, R34, R37 ;  /* 0x0000002220257224 */ /* 0x000fca00078e0225 */
[----:B------:R-:W-:Y:S02]  /*2870*/  ISETP.GT.U32.AND P6, PT, R32, R37, PT ;  /* 0x000000252000720c */ /* 0x000fe40003fc4070 */
[----:B------:R-:W-:-:S11]  /*2880*/  LOP3.LUT R25, R25, R12, RZ, 0x3c, !PT ;  /* 0x0000000c19197212 */ /* 0x000fd600078e3cff */
[----:B------:R-:W-:-:S04]  /*2890*/  @!P6 IADD3 R37, PT, PT, R37, -R32, RZ ;  /* 0x800000202525e210 */ /* 0x000fc80007ffe0ff */
[----:B------:R-:W-:Y:S01]  /*28a0*/  ISETP.GE.U32.AND P4, PT, R37, R32, PT ;  /* 0x000000202500720c */ /* 0x000fe20003f86070 */
[----:B------:R-:W-:Y:S01]  /*28b0*/  @!P6 VIADD R24, R24, 0x1 ;  /* 0x000000011818e836 */ /* 0x000fe20000000000 */
[----:B------:R-:W-:-:S11]  /*28c0*/  ISETP.GE.AND P2, PT, R25, RZ, PT ;  /* 0x000000ff1900720c */ /* 0x000fd60003f46270 */
[----:B------:R-:W-:-:S04]  /*28d0*/  @P4 VIADD R24, R24, 0x1 ;  /* 0x0000000118184836 */ /* 0x000fc80000000000 */
[----:B------:R-:W-:-:S05]  /*28e0*/  @!P2 IMAD.MOV R24, RZ, RZ, -R24 ;  /* 0x000000ffff18a224 */ /* 0x000fca00078e0a18 */
[----:B------:R-:W-:Y:S01]  /*28f0*/  SEL R24, R31, R24, !P1 ;  /* 0x000000181f187207 */ /* 0x000fe20004800000 */
[----:B--2---:R-:W-:Y:S02]  /*2900*/  HFMA2 R35, R27, R0, R22 ;  /* 0x000000001b237231 */ /* 0x004fe40000000016 */
[----:B------:R-:W-:-:S05]  /*2910*/  IMAD.WIDE.U32 R22, R8, 0x4, R18 ;  /* 0x0000000408167825 */ /* 0x000fca00078e0012 */
[----:B------:R0:W-:Y:S02]  /*2920*/  STG.E desc[UR6][R22.64], R35 ;  /* 0x0000002316007986 */ /* 0x0001e4000c101906 */
[----:B0-----:R-:W-:-:S04]  /*2930*/  IMAD.HI.U32 R22, R33, R26, RZ ;  /* 0x0000001a21167227 */ /* 0x001fc800078e00ff */
[----:B------:R-:W-:-:S04]  /*2940*/  IMAD.MOV R23, RZ, RZ, -R22 ;  /* 0x000000ffff177224 */ /* 0x000fc800078e0a16 */
[----:B------:R-:W-:-:S05]  /*2950*/  IMAD R23, R32, R23, R26 ;  /* 0x0000001720177224 */ /* 0x000fca00078e021a */
[----:B------:R-:W-:-:S13]  /*2960*/  ISETP.GT.U32.AND P5, PT, R32, R23, PT ;  /* 0x000000172000720c */ /* 0x000fda0003fa4070 */
[----:B------:R-:W-:-:S04]  /*2970*/  @!P5 IADD3 R23, PT, PT, R23, -R32, RZ ;  /* 0x800000201717d210 */ /* 0x000fc80007ffe0ff */
[----:B------:R-:W-:Y:S02]  /*2980*/  ISETP.GE.U32.AND P3, PT, R23, R32, PT ;  /* 0x000000201700720c */ /* 0x000fe40003f66070 */
[----:B------:R-:W-:-:S04]  /*2990*/  LOP3.LUT R23, R4, R12, RZ, 0x3c, !PT ;  /* 0x0000000c04177212 */ /* 0x000fc800078e3cff */
[----:B------:R-:W-:Y:S02]  /*29a0*/  ISETP.GE.AND P6, PT, R23, RZ, PT ;  /* 0x000000ff1700720c */ /* 0x000fe40003fc6270 */
[----:B------:R-:W-:-:S05]  /*29b0*/  @!P5 IADD3 R22, PT, PT, R22, 0x1, RZ ;  /* 0x000000011616d810 */ /* 0x000fca0007ffe0ff */
[----:B------:R-:W-:-:S06]  /*29c0*/  @P3 IADD3 R22, PT, PT, R22, 0x1, RZ ;  /* 0x0000000116163810 */ /* 0x000fcc0007ffe0ff */
[----:B------:R-:W-:-:S04]  /*29d0*/  @!P6 IADD3 R22, PT, PT, RZ, -R22, RZ ;  /* 0x80000016ff16e210 */ /* 0x000fc80007ffe0ff */
        /* <DEDUP_REMOVED lines=53> */
[----:B------:R-:W-:-:S06]  /*2d30*/  IMAD.WIDE.U32 R26, R9, 0x4, R14 ;  /* 0x00000004091a7825 */ /* 0x000fcc00078e000e */
[----:B------:R-:W4:Y:S01]  /*2d40*/  LDG.E.CONSTANT R26, desc[UR6][R26.64] ;  /* 0x000000061a1a7981 */ /* 0x000f22000c1e9900 */
[----:B------:R-:W-:-:S04]  /*2d50*/  IADD3 R13, PT, PT, R30, R13, R30 ;  /* 0x0000000d1e0d7210 */ /* 0x000fc80007ffe01e */
[C---:B------:R-:W-:Y:S01]  /*2d60*/  IADD3 R13, PT, PT, R30.reuse, R13, R30 ;  /* 0x0000000d1e0d7210 */ /* 0x040fe20007ffe01e */
[C---:B------:R-:W-:Y:S01]  /*2d70*/  IMAD R4, R30.reuse, 0x8, R4 ;  /* 0x000000081e047824 */ /* 0x040fe200078e0204 */
[C---:B------:R-:W-:Y:S01]  /*2d80*/  LEA R10, R30.reuse, R10, 0x2 ;  /* 0x0000000a1e0a7211 */ /* 0x040fe200078e10ff */
[C---:B------:R-:W-:Y:S01]  /*2d90*/  IMAD R3, R30.reuse, 0x8, R3 ;  /* 0x000000081e037824 */ /* 0x040fe200078e0203 */
[C---:B------:R-:W-:Y:S01]  /*2da0*/  LEA R5, R30.reuse, R5, 0x3 ;  /* 0x000000051e057211 */ /* 0x040fe200078e18ff */
[C---:B------:R-:W-:Y:S01]  /*2db0*/  IMAD R8, R30.reuse, 0x4, R8 ;  /* 0x000000041e087824 */ /* 0x040fe200078e0208 */
[C---:B------:R-:W-:Y:S01]  /*2dc0*/  LEA R7, R30.reuse, R7, 0x3 ;  /* 0x000000071e077211 */ /* 0x040fe200078e18ff */
[----:B------:R-:W-:Y:S02]  /*2dd0*/  IMAD R6, R30, 0x8, R6 ;  /* 0x000000081e067824 */ /* 0x000fe400078e0206 */
[----:B--2---:R-:W-:-:S05]  /*2de0*/  HADD2.F32 R21, -RZ, R22.H0_H0 ;  /* 0x20000016ff157230 */ /* 0x004fca0000004100 */
[----:B------:R-:W-:-:S04]  /*2df0*/  FADD R31, -R2, R21 ;  /* 0x00000015021f7221 */ /* 0x000fc80000000100 */
[----:B------:R-:W-:Y:S02]  /*2e00*/  IMAD.MOV.U32 R20, RZ, RZ, R31 ;  /* 0x000000ffff147224 */ /* 0x000fe400078e001f */
[----:B---3--:R-:W-:-:S05]  /*2e10*/  @P1 HADD2.F32 R21, -RZ, R24.H0_H0 ;  /* 0x20000018ff151230 */ /* 0x008fca0000004100 */
[----:B------:R-:W-:-:S05]  /*2e20*/  @P1 FADD R20, -R2, R21 ;  /* 0x0000001502141221 */ /* 0x000fca0000000100 */
[----:B------:R-:W-:Y:S01]  /*2e30*/  F2FP.F16.F32.PACK_AB R23, R20, R31 ;  /* 0x0000001f1417723e */ /* 0x000fe200000000ff */
[----:B------:R-:W-:-:S04]  /*2e40*/  IMAD.WIDE.U32 R20, R9, 0x4, R18 ;  /* 0x0000000409147825 */ /* 0x000fc800078e0012 */
[----:B----4-:R-:W-:-:S05]  /*2e50*/  HFMA2 R23, R26, R0, R23 ;  /* 0x000000001a177231 */ /* 0x010fca0000000017 */
[----:B------:R1:W-:Y:S01]  /*2e60*/  STG.E desc[UR6][R20.64], R23 ;  /* 0x0000001714007986 */ /* 0x0003e2000c101906 */
[----:B------:R-:W-:Y:S02]  /*2e70*/  ISETP.GE.AND P1, PT, R13, R28, PT ;  /* 0x0000001c0d00720c */ /* 0x000fe40003f26270 */
[----:B------:R-:W-:-:S11]  /*2e80*/  LEA R9, R30, R9, 0x2 ;  /* 0x000000091e097211 */ /* 0x000fd600078e10ff */
[----:B-1----:R-:W-:Y:S05]  /*2e90*/  @!P1 BRA `(.L_x_30) ;  /* 0xfffffff000f49947 */ /* 0x002fea000383ffff */
.L_x_29:
[----:B------:R-:W-:Y:S05]  /*2ea0*/  BSYNC.RECONVERGENT B1 ;  /* 0x0000000000017941 */ /* 0x000fea0003800200 */
.L_x_28:
[----:B------:R-:W-:Y:S05]  /*2eb0*/  BRA `(.L_x_16) ;  /* 0x0000002c00b07947 */ /* 0x000fea0003800000 */
.L_x_17:
        /* <DEDUP_REMOVED lines=13> */
[----:B0-----:R-:W-:-:S06]  /*2f90*/  IADD3 R2, PT, PT, R6, 0xffffffe, RZ ;  /* 0x0ffffffe06027810 */ /* 0x001fcc0007ffe0ff */
[----:B------:R0:W1:Y:S02]  /*2fa0*/  F2I.FTZ.U32.TRUNC.NTZ R3, R2 ;  /* 0x0000000200037305 */ /* 0x000064000021f000 */
[----:B0-----:R-:W-:Y:S01]  /*2fb0*/  MOV R2, RZ ;  /* 0x000000ff00027202 */ /* 0x001fe20000000f00 */
[----:B-1----:R-:W-:-:S04]  /*2fc0*/  IMAD.MOV R9, RZ, RZ, -R3 ;  /* 0x000000ffff097224 */ /* 0x002fc800078e0a03 */
[----:B------:R-:W-:-:S04]  /*2fd0*/  IMAD R9, R9, R30, RZ ;  /* 0x0000001e09097224 */ /* 0x000fc800078e02ff */
[----:B------:R-:W-:-:S06]  /*2fe0*/  IMAD.HI.U32 R6, R3, R9, R2 ;  /* 0x0000000903067227 */ /* 0x000fcc00078e0002 */
[----:B------:R-:W-:-:S04]  /*2ff0*/  IMAD.HI.U32 R0, R6, R7, RZ ;  /* 0x0000000706007227 */ /* 0x000fc800078e00ff */
[----:B------:R-:W-:-:S04]  /*3000*/  IMAD.MOV R3, RZ, RZ, -R0 ;  /* 0x000000ffff037224 */ /* 0x000fc800078e0a00 */
[----:B------:R-:W-:-:S05]  /*3010*/  IMAD R3, R30, R3, R7 ;  /* 0x000000031e037224 */ /* 0x000fca00078e0207 */
[----:B------:R-:W-:-:S13]  /*3020*/  ISETP.GE.U32.AND P1, PT, R3, R30, PT ;  /* 0x0000001e0300720c */ /* 0x000fda0003f26070 */
[----:B------:R-:W-:Y:S01]  /*3030*/  @P1 IADD3 R3, PT, PT, R3, -R30, RZ ;  /* 0x8000001e03031210 */ /* 0x000fe20007ffe0ff */
[----:B------:R-:W-:-:S03]  /*3040*/  @P1 VIADD R0, R0, 0x1 ;  /* 0x0000000100001836 */ /* 0x000fc60000000000 */
[----:B------:R-:W-:-:S13]  /*3050*/  ISETP.GE.U32.AND P2, PT, R3, R30, PT ;  /* 0x0000001e0300720c */ /* 0x000fda0003f46070 */
[----:B------:R-:W-:Y:S02]  /*3060*/  @P2 IADD3 R0, PT, PT, R0, 0x1, RZ ;  /* 0x0000000100002810 */ /* 0x000fe40007ffe0ff */
[----:B------:R-:W-:-:S05]  /*3070*/  @!P3 LOP3.LUT R0, RZ, R30, RZ, 0x33, !PT ;  /* 0x0000001eff00b212 */ /* 0x000fca00078e33ff */
[----:B------:R-:W-:-:S05]  /*3080*/  IMAD.IADD R0, R5, 0x1, R0 ;  /* 0x0000000105007824 */ /* 0x000fca00078e0200 */
[----:B------:R-:W-:-:S04]  /*3090*/  LOP3.LUT R2, R0, 0x3, RZ, 0xc0, !PT ;  /* 0x0000000300027812 */ /* 0x000fc800078ec0ff */
[----:B------:R-:W-:-:S13]  /*30a0*/  ISETP.NE.AND P1, PT, R2, 0x3, PT ;  /* 0x000000030200780c */ /* 0x000fda0003f25270 */
[----:B------:R-:W-:Y:S05]  /*30b0*/  @!P1 BRA `(.L_x_33) ;  /* 0x0000000400489947 */ /* 0x000fea0003800000 */
[----:B------:R-:W0:Y:S01]  /*30c0*/  LDC R8, c[0x0][0x3a8] ;  /* 0x0000ea00ff087b82 */ /* 0x000e220000000800 */
[----:B------:R-:W1:Y:S01]  /*30d0*/  S2R R20, SR_TID.X ;  /* 0x0000000000147919 */ /* 0x000e620000002100 */
[----:B------:R-:W-:Y:S01]  /*30e0*/  IADD3 R2, PT, PT, R0, 0x1, RZ ;  /* 0x0000000100027810 */ /* 0x000fe20007ffe0ff */
[----:B------:R-:W-:Y:S01]  /*30f0*/  IMAD.WIDE R4, R4, 0x2, RZ ;  /* 0x0000000204047825 */ /* 0x000fe200078e02ff */
[----:B------:R-:W-:Y:S02]  /*3100*/  BSSY.RECONVERGENT B2, `(.L_x_34) ;  /* 0x000004c000027945 */ /* 0x000fe40003800200 */
[----:B------:R-:W-:Y:S01]  /*3110*/  LOP3.LUT R7, R2, 0x3, RZ, 0xc0, !PT ;  /* 0x0000000302077812 */ /* 0x000fe200078ec0ff */
[----:B------:R-:W-:Y:S01]  /*3120*/  IMAD.MOV.U32 R2, RZ, RZ, RZ ;  /* 0x000000ffff027224 */ /* 0x000fe200078e00ff */
[----:B0-----:R-:W-:-:S04]  /*3130*/  IABS R9, R8 ;  /* 0x0000000800097213 */ /* 0x001fc80000000000 */
[----:B------:R-:W0:Y:S08]  /*3140*/  I2F.RP R6, R9 ;  /* 0x0000000900067306 */ /* 0x000e300000209400 */
[----:B0-----:R-:W0:Y:S02]  /*3150*/  MUFU.RCP R6, R6 ;  /* 0x0000000600067308 */ /* 0x001e240000001000 */
[----:B0-----:R-:W-:-:S06]  /*3160*/  IADD3 R12, PT, PT, R6, 0xffffffe, RZ ;  /* 0x0ffffffe060c7810 */ /* 0x001fcc0007ffe0ff */
[----:B------:R1:W0:Y:S02]  /*3170*/  F2I.FTZ.U32.TRUNC.NTZ R3, R12 ;  /* 0x0000000c00037305 */ /* 0x000224000021f000 */
[----:B-1----:R-:W-:Y:S01]  /*3180*/  IMAD R12, R7, R30, R20 ;  /* 0x0000001e070c7224 */ /* 0x002fe200078e0214 */
[----:B------:R-:W-:Y:S01]  /*3190*/  IADD3 R20, PT, PT, RZ, -R7, RZ ;  /* 0x80000007ff147210 */ /* 0x000fe20007ffe0ff */
[----:B0-----:R-:W-:-:S04]  /*31a0*/  IMAD.MOV R10, RZ, RZ, -R3 ;  /* 0x000000ffff0a7224 */ /* 0x001fc800078e0a03 */
[----:B------:R-:W-:-:S04]  /*31b0*/  IMAD R21, R10, R9, RZ ;  /* 0x000000090a157224 */ /* 0x000fc800078e02ff */
[----:B------:R-:W-:-:S04]  /*31c0*/  IMAD.HI.U32 R10, R3, R21, R2 ;  /* 0x00000015030a7227 */ /* 0x000fc800078e0002 */
[C---:B------:R-:W-:Y:S01]  /*31d0*/  IMAD.WIDE.U32 R2, R13.reuse, 0x4, R4 ;  /* 0x000000040d027825 */ /* 0x040fe200078e0004 */
[----:B------:R-:W-:-:S07]  /*31e0*/  LEA R13, R13, 0x1, 0x1 ;  /* 0x000000010d0d7811 */ /* 0x000fce00078e08ff */
.L_x_35:
[----:B0-----:R-:W-:Y:S01]  /*31f0*/  VIADD R5, R13, 0xffffffff ;  /* 0xffffffff0d057836 */ /* 0x001fe20000000000 */
[----:B------:R-:W-:-:S04]  /*3200*/  IABS R22, R13 ;  /* 0x0000000d00167213 */ /* 0x000fc80000000000 */
[----:B------:R-:W-:Y:S02]  /*3210*/  IABS R4, R5 ;  /* 0x0000000500047213 */ /* 0x000fe40000000000 */
[----:B------:R-:W-:-:S03]  /*3220*/  LOP3.LUT R5, R5, R8, RZ, 0x3c, !PT ;  /* 0x0000000805057212 */ /* 0x000fc600078e3cff */
[----:B------:R-:W-:Y:S01]  /*3230*/  IMAD.HI.U32 R6, R10, R4, RZ ;  /* 0x000000040a067227 */ /* 0x000fe200078e00ff */
[----:B------:R-:W-:-:S04]  /*3240*/  ISETP.GE.AND P2, PT, R5, RZ, PT ;  /* 0x000000ff0500720c */ /* 0x000fc80003f46270 */
[----:B------:R-:W-:-:S05]  /*3250*/  IADD3 R7, PT, PT, RZ, -R6, RZ ;  /* 0x80000006ff077210 */ /* 0x000fca0007ffe0ff */
[----:B------:R-:W-:Y:S02]  /*3260*/  IMAD R4, R9, R7, R4 ;  /* 0x0000000709047224 */ /* 0x000fe400078e0204 */
[----:B------:R-:W-:-:S03]  /*3270*/  IMAD.HI.U32 R7, R10, R22, RZ ;  /* 0x000000160a077227 */ /* 0x000fc600078e00ff */
[----:B------:R-:W-:Y:S01]  /*3280*/  ISETP.GT.U32.AND P5, PT, R9, R4, PT ;  /* 0x000000040900720c */ /* 0x000fe20003fa4070 */
[----:B------:R-:W-:-:S04]  /*3290*/  IMAD.MOV R21, RZ, RZ, -R7 ;  /* 0x000000ffff157224 */ /* 0x000fc800078e0a07 */
[----:B------:R-:W-:Y:S01]  /*32a0*/  IMAD R22, R9, R21, R22 ;  /* 0x0000001509167224 */ /* 0x000fe200078e0216 */
[----:B------:R-:W-:-:S04]  /*32b0*/  LOP3.LUT R21, RZ, R8, RZ, 0x33, !PT ;  /* 0x00000008ff157212 */ /* 0x000fc800078e33ff */
[----:B------:R-:W-:-:S03]  /*32c0*/  ISETP.GT.U32.AND P6, PT, R9, R22, PT ;  /* 0x000000160900720c */ /* 0x000fc60003fc4070 */
[-C--:B------:R-:W-:Y:S02]  /*32d0*/  @!P5 IADD3 R4, PT, PT, R4, -R9.reuse, RZ ;  /* 0x800000090404d210 */ /* 0x080fe40007ffe0ff */
[----:B------:R-:W-:Y:S02]  /*32e0*/  @!P5 IADD3 R6, PT, PT, R6, 0x1, RZ ;  /* 0x000000010606d810 */ /* 0x000fe40007ffe0ff */
[----:B------:R-:W-:Y:S02]  /*32f0*/  ISETP.GE.U32.AND P3, PT, R4, R9, PT ;  /* 0x000000090400720c */ /* 0x000fe40003f66070 */
[----:B------:R-:W-:-:S04]  /*3300*/  LOP3.LUT R4, R13, R8, RZ, 0x3c, !PT ;  /* 0x000000080d047212 */ /* 0x000fc800078e3cff */
[----:B------:R-:W-:Y:S01]  /*3310*/  @!P6 IMAD.IADD R22, R22, 0x1, -R9 ;  /* 0x000000011616e824 */ /* 0x000fe200078e0a09 */
[----:B------:R-:W-:Y:S01]  /*3320*/  ISETP.GE.AND P1, PT, R4, RZ, PT ;  /* 0x000000ff0400720c */ /* 0x000fe20003f26270 */
[----:B------:R-:W-:Y:S01]  /*3330*/  @!P6 VIADD R7, R7, 0x1 ;  /* 0x000000010707e836 */ /* 0x000fe20000000000 */
[----:B------:R-:W0:Y:S02]  /*3340*/  LDC.64 R4, c[0x0][0x390] ;  /* 0x0000e400ff047b82 */ /* 0x000e240000000a00 */
[----:B------:R-:W-:Y:S02]  /*3350*/  ISETP.GE.U32.AND P4, PT, R22, R9, PT ;  /* 0x000000091600720c */ /* 0x000fe40003f86070 */
[----:B------:R-:W-:Y:S02]  /*3360*/  @P3 IADD3 R6, PT, PT, R6, 0x1, RZ ;  /* 0x0000000106063810 */ /* 0x000fe40007ffe0ff */
[----:B------:R-:W-:Y:S02]  /*3370*/  ISETP.NE.AND P3, PT, R8, RZ, PT ;  /* 0x000000ff0800720c */ /* 0x000fe40003f65270 */
[----:B------:R-:W-:-:S04]  /*3380*/  @!P2 IADD3 R6, PT, PT, RZ, -R6, RZ ;  /* 0x80000006ff06a210 */ /* 0x000fc80007ffe0ff */
[----:B------:R-:W-:-:S03]  /*3390*/  SEL R6, R21, R6, !P3 ;  /* 0x0000000615067207 */ /* 0x000fc60005800000 */
[----:B------:R-:W-:-:S04]  /*33a0*/  @P4 VIADD R7, R7, 0x1 ;  /* 0x0000000107074836 */ /* 0x000fc80000000000 */
        /* <DEDUP_REMOVED lines=12> */
[----:B------:R-:W-:Y:S01]  /*3470*/  IADD3 R20, PT, PT, R20, 0x1, RZ ;  /* 0x0000000114147810 */ /* 0x000fe20007ffe0ff */
[----:B------:R-:W-:Y:S02]  /*3480*/  IMAD R13, R30, 0x2, R13 ;  /* 0x000000021e0d7824 */ /* 0x000fe400078e020d */
[----:B--2---:R-:W-:-:S05]  /*3490*/  HADD2.F32 R21, -RZ, R6.H0_H0 ;  /* 0x20000006ff157230 */ /* 0x004fca0000004100 */
[----:B------:R-:W-:-:S04]  /*34a0*/  FMUL R25, R21, UR5 ;  /* 0x0000000515197c20 */ /* 0x000fc80008400000 */
[----:B------:R-:W-:Y:S01]  /*34b0*/  FMUL R21, R25, UR4 ;  /* 0x0000000419157c20 */ /* 0x000fe20008400000 */
[----:B------:R-:W-:-:S03]  /*34c0*/  MOV R24, R25 ;  /* 0x0000001900187202 */ /* 0x000fc60000000f00 */
[----:B------:R-:W-:Y:S01]  /*34d0*/  FADD R7, RZ, -R21 ;  /* 0x80000015ff077221 */ /* 0x000fe20000000000 */
[----:B---3--:R-:W-:-:S03]  /*34e0*/  @P1 HADD2.F32 R6, -RZ, R4.H0_H0 ;  /* 0x20000004ff061230 */ /* 0x008fc60000004100 */
[----:B------:R-:W-:Y:S02]  /*34f0*/  IMAD.MOV.U32 R4, RZ, RZ, R7 ;  /* 0x000000ffff047224 */ /* 0x000fe400078e0007 */
[----:B------:R-:W-:-:S04]  /*3500*/  @P1 FMUL R24, R6, UR5 ;  /* 0x0000000506181c20 */ /* 0x000fc80008400000 */
[C---:B------:R-:W-:Y:S01]  /*3510*/  @P1 FMUL R5, R24.reuse, UR4 ;  /* 0x0000000418051c20 */ /* 0x040fe20008400000 */
[----:B------:R-:W-:-:S03]  /*3520*/  F2FP.F16.F32.PACK_AB R6, R24, R25 ;  /* 0x000000191806723e */ /* 0x000fc600000000ff */
[----:B------:R-:W-:-:S05]  /*3530*/  @P1 FADD R4, RZ, -R5 ;  /* 0x80000005ff041221 */ /* 0x000fca0000000000 */
[----:B------:R-:W-:Y:S02]  /*3540*/  F2FP.F16.F32.PACK_AB R7, R4, R7 ;  /* 0x000000070407723e */ /* 0x000fe400000000ff */
[----:B------:R-:W-:-:S03]  /*3550*/  IADD3 R4, P1, PT, R2, UR20, RZ ;  /* 0x0000001402047c10 */ /* 0x000fc6000ff3e0ff */
[----:B----4-:R-:W-:Y:S01]  /*3560*/  HFMA2 R7, R22, R6, R7 ;  /* 0x0000000616077231 */ /* 0x010fe20000000007 */
[----:B------:R-:W-:Y:S01]  /*3570*/  IADD3.X R5, PT, PT, R3, UR21, RZ, P1, !PT ;  /* 0x0000001503057c10 */ /* 0x000fe20008ffe4ff */
[----:B------:R-:W-:Y:S01]  /*3580*/  IMAD.WIDE.U32 R2, R30, 0x4, R2 ;  /* 0x000000041e027825 */ /* 0x000fe200078e0002 */
[----:B------:R-:W-:-:S03]  /*3590*/  ISETP.NE.AND P1, PT, R20, RZ, PT ;  /* 0x000000ff1400720c */ /* 0x000fc60003f25270 */
[----:B------:R0:W-:Y:S10]  /*35a0*/  STG.E desc[UR6][R4.64], R7 ;  /* 0x0000000704007986 */ /* 0x0001f4000c101906 */
[----:B------:R-:W-:Y:S05]  /*35b0*/  @P1 BRA `(.L_x_35) ;  /* 0xfffffffc000c1947 */ /* 0x000fea000383ffff */
[----:B------:R-:W-:Y:S05]  /*35c0*/  BSYNC.RECONVERGENT B2 ;  /* 0x0000000000027941 */ /* 0x000fea0003800200 */
.L_x_34:
[----:B------:R-:W-:-:S07]  /*35d0*/  MOV R13, R12 ;  /* 0x0000000c000d7202 */ /* 0x000fce0000000f00 */
.L_x_33:
[----:B------:R-:W-:Y:S05]  /*35e0*/  BSYNC.RECONVERGENT B1 ;  /* 0x0000000000017941 */ /* 0x000fea0003800200 */
.L_x_32:
[----:B------:R-:W-:Y:S01]  /*35f0*/  ISETP.GE.U32.AND P1, PT, R0, 0x3, PT ;  /* 0x000000030000780c */ /* 0x000fe20003f26070 */
[----:B------:R-:W-:-:S12]  /*3600*/  BSSY.RECONVERGENT B1, `(.L_x_36) ;  /* 0x00000f3000017945 */ /* 0x000fd80003800200 */
[----:B------:R-:W-:Y:S05]  /*3610*/  @!P1 BRA `(.L_x_37) ;  /* 0x0000000c00c49947 */ /* 0x000fea0003800000 */
[----:B------:R-:W1:Y:S01]  /*3620*/  LDC R0, c[0x0][0x3a8] ;  /* 0x0000ea00ff007b82 */ /* 0x000e620000000800 */
[C---:B------:R-:W-:Y:S01]  /*3630*/  IMAD.SHL.U32 R9, R13.reuse, 0x2, RZ ;  /* 0x000000020d097824 */ /* 0x040fe200078e00ff */
[----:B------:R-:W-:Y:S01]  /*3640*/  IADD3 R23, PT, PT, R13, R30, RZ ;  /* 0x0000001e0d177210 */ /* 0x000fe20007ffe0ff */
[----:B0-----:R-:W-:Y:S01]  /*3650*/  IMAD.MOV.U32 R4, RZ, RZ, RZ ;  /* 0x000000ffff047224 */ /* 0x001fe200078e00ff */
[C---:B------:R-:W-:Y:S01]  /*3660*/  LEA R27, R30.reuse, R13, 0x1 ;  /* 0x0000000d1e1b7211 */ /* 0x040fe200078e08ff */
[----:B------:R-:W-:Y:S01]  /*3670*/  IMAD R25, R30, 0x3, R13 ;  /* 0x000000031e197824 */ /* 0x000fe200078e020d */
[----:B------:R-:W-:Y:S02]  /*3680*/  IADD3 R21, PT, PT, R9, 0x1, RZ ;  /* 0x0000000109157810 */ /* 0x000fe40007ffe0ff */
[----:B-1----:R-:W-:-:S04]  /*3690*/  IABS R2, R0 ;  /* 0x0000000000027213 */ /* 0x002fc80000000000 */
[----:B------:R-:W0:Y:S08]  /*36a0*/  I2F.RP R3, R2 ;  /* 0x0000000200037306 */ /* 0x000e300000209400 */
[----:B0-----:R-:W0:Y:S02]  /*36b0*/  MUFU.RCP R3, R3 ;  /* 0x0000000300037308 */ /* 0x001e240000001000 */
[----:B0-----:R-:W-:-:S02]  /*36c0*/  VIADD R6, R3, 0xffffffe ;  /* 0x0ffffffe03067836 */ /* 0x001fc40000000000 */
[----:B------:R-:W-:-:S04]  /*36d0*/  IMAD R3, R30, 0x6, R9 ;  /* 0x000000061e037824 */ /* 0x000fc800078e0209 */
[----:B------:R-:W0:Y:S01]  /*36e0*/  F2I.FTZ.U32.TRUNC.NTZ R5, R6 ;  /* 0x0000000600057305 */ /* 0x000e22000021f000 */
[----:B------:R-:W-:Y:S02]  /*36f0*/  IADD3 R3, PT, PT, R3, 0x1, RZ ;  /* 0x0000000103037810 */ /* 0x000fe40007ffe0ff */
[----:B0-----:R-:W-:-:S05]  /*3700*/  IADD3 R7, PT, PT, RZ, -R5, RZ ;  /* 0x80000005ff077210 */ /* 0x001fca0007ffe0ff */
[----:B------:R-:W-:-:S04]  /*3710*/  IMAD R7, R7, R2, RZ ;  /* 0x0000000207077224 */ /* 0x000fc800078e02ff */
[----:B------:R-:W-:Y:S01]  /*3720*/  IMAD.HI.U32 R4, R5, R7, R4 ;  /* 0x0000000705047227 */ /* 0x000fe200078e0004 */
[----:B------:R-:W-:-:S03]  /*3730*/  SHF.L.U32 R7, R23, 0x1, RZ ;  /* 0x0000000117077819 */ /* 0x000fc600000006ff */
[C-C-:B------:R-:W-:Y:S02]  /*3740*/  IMAD R5, R30.reuse, 0x4, R9.reuse ;  /* 0x000000041e057824 */ /* 0x140fe400078e0209 */
[----:B------:R-:W-:Y:S02]  /*3750*/  IMAD R9, R30, 0x2, R9 ;  /* 0x000000021e097824 */ /* 0x000fe400078e0209 */
[----:B------:R-:W-:-:S07]  /*3760*/  VIADD R5, R5, 0x1 ;  /* 0x0000000105057836 */ /* 0x000fce0000000000 */
.L_x_38:
[----:B------:R-:W-:Y:S01]  /*3770*/  VIADD R31, R21, 0xffffffff ;  /* 0xffffffff151f7836 */ /* 0x000fe20000000000 */
        /* <DEDUP_REMOVED lines=11> */
[----:B------:R-:W-:-:S04]  /*3830*/  LOP3.LUT R10, R21, R0, RZ, 0x3c, !PT ;  /* 0x00000000150a7212 */ /* 0x000fc800078e3cff */
[----:B------:R-:W-:Y:S02]  /*3840*/  ISETP.GT.U32.AND P6, PT, R2, R35, PT ;  /* 0x000000230200720c */ /* 0x000fe40003fc4070 */
[----:B------:R-:W-:Y:S02]  /*3850*/  ISETP.GE.AND P2, PT, R10, RZ, PT ;  /* 0x000000ff0a00720c */ /* 0x000fe40003f46270 */
[-C--:B------:R-:W-:Y:S02]  /*3860*/  @!P5 IADD3 R33, PT, PT, R33, -R2.reuse, RZ ;  /* 0x800000022121d210 */ /* 0x080fe40007ffe0ff */
[----:B------:R-:W-:Y:S02]  /*3870*/  @!P5 IADD3 R6, PT, PT, R6, 0x1, RZ ;  /* 0x000000010606d810 */ /* 0x000fe40007ffe0ff */
[----:B------:R-:W-:Y:S02]  /*3880*/  ISETP.GE.U32.AND P1, PT, R33, R2, PT ;  /* 0x000000022100720c */ /* 0x000fe40003f26070 */
[----:B------:R-:W0:Y:S01]  /*3890*/  LDC.64 R32, c[0x0][0x390] ;  /* 0x0000e400ff207b82 */ /* 0x000e220000000a00 */
[----:B------:R-:W-:-:S02]  /*38a0*/  LOP3.LUT R10, RZ, R0, RZ, 0x33, !PT ;  /* 0x00000000ff0a7212 */ /* 0x000fc400078e33ff */
[----:B------:R-:W-:Y:S02]  /*38b0*/  @!P6 IMAD.IADD R35, R35, 0x1, -R2 ;  /* 0x000000012323e824 */ /* 0x000fe400078e0a02 */
[----:B------:R-:W-:-:S03]  /*38c0*/  @!P6 VIADD R8, R8, 0x1 ;  /* 0x000000010808e836 */ /* 0x000fc60000000000 */
[----:B------:R-:W-:-:S03]  /*38d0*/  ISETP.GE.U32.AND P4, PT, R35, R2, PT ;  /* 0x000000022300720c */ /* 0x000fc60003f86070 */
[----:B------:R-:W-:Y:S02]  /*38e0*/  @P1 IADD3 R6, PT, PT, R6, 0x1, RZ ;  /* 0x0000000106061810 */ /* 0x000fe40007ffe0ff */
[----:B------:R-:W-:Y:S02]  /*38f0*/  ISETP.NE.AND P1, PT, R0, RZ, PT ;  /* 0x000000ff0000720c */ /* 0x000fe40003f25270 */
[----:B------:R-:W-:-:S04]  /*3900*/  @!P3 IADD3 R6, PT, PT, RZ, -R6, RZ ;  /* 0x80000006ff06b210 */ /* 0x000fc80007ffe0ff */
[----:B------:R-:W-:Y:S02]  /*3910*/  SEL R6, R10, R6, !P1 ;  /* 0x000000060a067207 */ /* 0x000fe40004800000 */
[----:B------:R-:W-:Y:S02]  /*3920*/  @P4 VIADD R8, R8, 0x1 ;  /* 0x0000000108084836 */ /* 0x000fe40000000000 */
[----:B------:R-:W-:Y:S02]  /*3930*/  IADD3 R37, PT, PT, R29, R6, RZ ;  /* 0x000000061d257210 */ /* 0x000fe40007ffe0ff */
[----:B------:R-:W-:-:S03]  /*3940*/  @!P2 IMAD.MOV R8, RZ, RZ, -R8 ;  /* 0x000000ffff08a224 */ /* 0x000fc600078e0a08 */
[----:B0-----:R-:W-:Y:S02]  /*3950*/  IMAD.WIDE R36, R37, 0x2, R32 ;  /* 0x0000000225247825 */ /* 0x001fe400078e0220 */
[----:B------:R-:W-:-:S04]  /*3960*/  SEL R8, R10, R8, !P1 ;  /* 0x000000080a087207 */ /* 0x000fc80004800000 */
[----:B------:R-:W-:Y:S01]  /*3970*/  ISETP.NE.AND P5, PT, R6, R8, PT ;  /* 0x000000080600720c */ /* 0x000fe20003fa5270 */
[----:B------:R0:W2:-:S12]  /*3980*/  LDG.E.U16.CONSTANT R36, desc[UR6][R36.64] ;  /* 0x0000000624247981 */ /* 0x000098000c1e9500 */
[----:B------:R-:W-:-:S04]  /*3990*/  @P5 IMAD.IADD R35, R29, 0x1, R8 ;  /* 0x000000011d235824 */ /* 0x000fc800078e0208 */
[----:B------:R-:W-:-:S06]  /*39a0*/  @P5 IMAD.WIDE R34, R35, 0x2, R32 ;  /* 0x0000000223225825 */ /* 0x000fcc00078e0220 */
[----:B------:R1:W3:Y:S01]  /*39b0*/  @P5 LDG.E.U16.CONSTANT R34, desc[UR6][R34.64] ;  /* 0x0000000622225981 */ /* 0x0002e2000c1e9500 */
[----:B------:R-:W-:-:S04]  /*39c0*/  IADD3 R31, PT, PT, R9, 0x1, RZ ;  /* 0x00000001091f7810 */ /* 0x000fc80007ffe0ff */
[----:B------:R-:W-:Y:S02]  /*39d0*/  IABS R6, R31 ;  /* 0x0000001f00067213 */ /* 0x000fe40000000000 */
[----:B------:R-:W-:Y:S02]  /*39e0*/  LOP3.LUT R22, R31, R0, RZ, 0x3c, !PT ;  /* 0x000000001f167212 */ /* 0x000fe400078e3cff */
[----:B0-----:R-:W-:Y:S01]  /*39f0*/  IABS R37, R7 ;  /* 0x0000000700257213 */ /* 0x001fe20000000000 */
[----:B------:R-:W-:Y:S01]  /*3a00*/  IMAD.HI.U32 R12, R4, R6, RZ ;  /* 0x00000006040c7227 */ /* 0x000fe200078e00ff */
[----:B------:R-:W-:-:S03]  /*3a10*/  ISETP.GE.AND P3, PT, R22, RZ, PT ;  /* 0x000000ff1600720c */ /* 0x000fc60003f66270 */
[----:B------:R-:W-:Y:S02]  /*3a20*/  IMAD.MOV R8, RZ, RZ, -R12 ;  /* 0x000000ffff087224 */ /* 0x000fe400078e0a0c */
[----:B------:R-:W-:-:S04]  /*3a30*/  IMAD.HI.U32 R22, R4, R37, RZ ;  /* 0x0000002504167227 */ /* 0x000fc800078e00ff */
[----:B------:R-:W-:Y:S02]  /*3a40*/  IMAD R6, R2, R8, R6 ;  /* 0x0000000802067224 */ /* 0x000fe400078e0206 */
[----:B------:R-:W-:-:S03]  /*3a50*/  IMAD.MOV R24, RZ, RZ, -R22 ;  /* 0x000000ffff187224 */ /* 0x000fc600078e0a16 */
[C---:B------:R-:W-:Y:S01]  /*3a60*/  ISETP.GT.U32.AND P2, PT, R2.reuse, R6, PT ;  /* 0x000000060200720c */ /* 0x040fe20003f44070 */
[----:B------:R-:W-:-:S05]  /*3a70*/  IMAD R37, R2, R24, R37 ;  /* 0x0000001802257224 */ /* 0x000fca00078e0225 */
[----:B------:R-:W-:-:S07]  /*3a80*/  ISETP.GT.U32.AND P6, PT, R2, R37, PT ;  /* 0x000000250200720c */ /* 0x000fce0003fc4070 */
[----:B------:R-:W-:-:S05]  /*3a90*/  @!P2 IMAD.IADD R6, R6, 0x1, -R2 ;  /* 0x000000010606a824 */ /* 0x000fca00078e0a02 */
[-C--:B------:R-:W-:Y:S02]  /*3aa0*/  ISETP.GE.U32.AND P4, PT, R6, R2.reuse, PT ;  /* 0x000000020600720c */ /* 0x080fe40003f86070 */
[----:B------:R-:W-:Y:S02]  /*3ab0*/  @!P6 IADD3 R37, PT, PT, R37, -R2, RZ ;  /* 0x800000022525e210 */ /* 0x000fe40007ffe0ff */
[----:B------:R-:W-:Y:S01]  /*3ac0*/  LOP3.LUT R24, R7, R0, RZ, 0x3c, !PT ;  /* 0x0000000007187212 */ /* 0x000fe200078e3cff */
[----:B------:R-:W-:Y:S01]  /*3ad0*/  @!P2 VIADD R12, R12, 0x1 ;  /* 0x000000010c0ca836 */ /* 0x000fe20000000000 */
[----:B------:R-:W-:Y:S02]  /*3ae0*/  @!P6 IADD3 R22, PT, PT, R22, 0x1, RZ ;  /* 0x000000011616e810 */ /* 0x000fe40007ffe0ff */
[----:B------:R-:W-:-:S05]  /*3af0*/  ISETP.GE.AND P2, PT, R24, RZ, PT ;  /* 0x000000ff1800720c */ /* 0x000fca0003f46270 */
[----:B------:R-:W-:-:S05]  /*3b00*/  @P4 VIADD R12, R12, 0x1 ;  /* 0x000000010c0c4836 */ /* 0x000fca0000000000 */
[----:B------:R-:W-:Y:S01]  /*3b10*/  @!P3 IADD3 R12, PT, PT, RZ, -R12, RZ ;  /* 0x8000000cff0cb210 */ /* 0x000fe20007ffe0ff */
[----:B--2---:R-:W-:-:S05]  /*3b20*/  HADD2.F32 R8, -RZ, R36.H0_H0 ;  /* 0x20000024ff087230 */ /* 0x004fca0000004100 */
[----:B------:R-:W-:-:S05]  /*3b30*/  FMUL R8, R8, UR5 ;  /* 0x0000000508087c20 */ /* 0x000fca0008400000 */
[----:B-1----:R-:W-:Y:S01]  /*3b40*/  MOV R35, R8 ;  /* 0x0000000800237202 */ /* 0x002fe20000000f00 */
[----:B---3--:R-:W-:-:S05]  /*3b50*/  @P5 HADD2.F32 R20, -RZ, R34.H0_H0 ;  /* 0x20000022ff145230 */ /* 0x008fca0000004100 */
[----:B------:R-:W-:Y:S01]  /*3b60*/  @P5 FMUL R35, R20, UR5 ;  /* 0x0000000514235c20 */ /* 0x000fe20008400000 */
[----:B------:R-:W-:-:S04]  /*3b70*/  FMUL R20, R8, UR4 ;  /* 0x0000000408147c20 */ /* 0x000fc80008400000 */
[----:B------:R-:W-:Y:S01]  /*3b80*/  FADD R31, RZ, -R20 ;  /* 0x80000014ff1f7221 */ /* 0x000fe20000000000 */
[----:B------:R-:W-:-:S04]  /*3b90*/  @P5 FMUL R20, R35, UR4 ;  /* 0x0000000423145c20 */ /* 0x000fc80008400000 */
[----:B------:R-:W-:Y:S01]  /*3ba0*/  MOV R6, R31 ;  /* 0x0000001f00067202 */ /* 0x000fe20000000f00 */
[----:B------:R-:W-:Y:S01]  /*3bb0*/  @P5 FADD R6, RZ, -R20 ;  /* 0x80000014ff065221 */ /* 0x000fe20000000000 */
[----:B------:R-:W-:Y:S02]  /*3bc0*/  ISETP.GE.U32.AND P5, PT, R37, R2, PT ;  /* 0x000000022500720c */ /* 0x000fe40003fa6070 */
[----:B------:R-:W-:Y:S01]  /*3bd0*/  F2FP.F16.F32.PACK_AB R8, R35, R8 ;  /* 0x000000082308723e */ /* 0x000fe200000000ff */
[----:B------:R-:W-:-:S05]  /*3be0*/  IMAD.WIDE.U32 R34, R13, 0x4, R14 ;  /* 0x000000040d227825 */ /* 0x000fca00078e000e */
[----:B------:R0:W2:Y:S05]  /*3bf0*/  LDG.E.CONSTANT R20, desc[UR6][R34.64] ;  /* 0x0000000622147981 */ /* 0x0000aa000c1e9900 */
[----:B------:R-:W-:-:S05]  /*3c00*/  @P5 IADD3 R22, PT, PT, R22, 0x1, RZ ;  /* 0x0000000116165810 */ /* 0x000fca0007ffe0ff */
[----:B0-----:R-:W-:-:S04]  /*3c10*/  IMAD.MOV.U32 R35, RZ, RZ, R22 ;  /* 0x000000ffff237224 */ /* 0x001fc800078e0016 */
[----:B------:R-:W-:Y:S01]  /*3c20*/  @!P2 IMAD.MOV R35, RZ, RZ, -R35 ;  /* 0x000000ffff23a224 */ /* 0x000fe200078e0a23 */
[----:B------:R-:W-:-:S04]  /*3c30*/  SEL R22, R10, R12, !P1 ;  /* 0x0000000c0a167207 */ /* 0x000fc80004800000 */
[----:B------:R-:W-:-:S04]  /*3c40*/  SEL R35, R10, R35, !P1 ;  /* 0x000000230a237207 */ /* 0x000fc80004800000 */
[----:B------:R-:W-:Y:S02]  /*3c50*/  ISETP.NE.AND P5, PT, R35, R22, PT ;  /* 0x000000162300720c */ /* 0x000fe40003fa5270 */
[----:B------:R-:W-:-:S05]  /*3c60*/  IADD3 R35, PT, PT, R29, R35, RZ ;  /* 0x000000231d237210 */ /* 0x000fca0007ffe0ff */
[----:B------:R-:W-:-:S05]  /*3c70*/  IMAD.WIDE R34, R35, 0x2, R32 ;  /* 0x0000000223227825 */ /* 0x000fca00078e0220 */
[----:B------:R0:W3:Y:S01]  /*3c80*/  LDG.E.U16.CONSTANT R12, desc[UR6][R34.64] ;  /* 0x00000006220c7981 */ /* 0x0000e2000c1e9500 */
[----:B------:R-:W-:-:S04]  /*3c90*/  @P5 IMAD.IADD R37, R29, 0x1, R22 ;  /* 0x000000011d255824 */ /* 0x000fc800078e0216 */
[----:B------:R-:W-:-:S06]  /*3ca0*/  @P5 IMAD.WIDE R36, R37, 0x2, R32 ;  /* 0x0000000225245825 */ /* 0x000fcc00078e0220 */
[----:B------:R1:W4:Y:S01]  /*3cb0*/  @P5 LDG.E.U16.CONSTANT R36, desc[UR6][R36.64] ;  /* 0x0000000624245981 */ /* 0x000322000c1e9500 */
[----:B------:R-:W-:Y:S01]  /*3cc0*/  F2FP.F16.F32.PACK_AB R31, R6, R31 ;  /* 0x0000001f061f723e */ /* 0x000fe200000000ff */
[----:B0-----:R-:W-:Y:S01]  /*3cd0*/  IMAD.WIDE.U32 R34, R13, 0x4, R18 ;  /* 0x000000040d227825 */ /* 0x001fe200078e0012 */
[----:B-1----:R-:W-:-:S03]  /*3ce0*/  IABS R37, R5 ;  /* 0x0000000500257213 */ /* 0x002fc60000000000 */
[----:B--2---:R-:W-:Y:S01]  /*3cf0*/  HFMA2 R22, R20, R8, R31 ;  /* 0x0000000814167231 */ /* 0x004fe2000000001f */
[----:B------:R-:W-:-:S04]  /*3d00*/  IADD3 R31, PT, PT, R5, -0x1, RZ ;  /* 0xffffffff051f7810 */ /* 0x000fc80007ffe0ff */
[----:B------:R-:W-:Y:S01]  /*3d10*/  IABS R6, R31 ;  /* 0x0000001f00067213 */ /* 0x000fe20000000000 */
[----:B------:R0:W-:Y:S04]  /*3d20*/  STG.E desc[UR6][R34.64], R22 ;  /* 0x0000001622007986 */ /* 0x0001e8000c101906 */
[----:B------:R-:W-:Y:S01]  /*3d30*/  IMAD.HI.U32 R20, R4, R6, RZ ;  /* 0x0000000604147227 */ /* 0x000fe200078e00ff */
[----:B0-----:R-:W-:-:S03]  /*3d40*/  LOP3.LUT R22, R31, R0, RZ, 0x3c, !PT ;  /* 0x000000001f167212 */ /* 0x001fc600078e3cff */
[----:B------:R-:W-:Y:S01]  /*3d50*/  IMAD.MOV R8, RZ, RZ, -R20 ;  /* 0x000000ffff087224 */ /* 0x000fe200078e0a14 */
[----:B------:R-:W-:Y:S01]  /*3d60*/  ISETP.GE.AND P3, PT, R22, RZ, PT ;  /* 0x000000ff1600720c */ /* 0x000fe20003f66270 */
[----:B------:R-:W-:-:S04]  /*3d70*/  IMAD.HI.U32 R22, R4, R37, RZ ;  /* 0x0000002504167227 */ /* 0x000fc800078e00ff */
[----:B------:R-:W-:Y:S02]  /*3d80*/  IMAD R6, R2, R8, R6 ;  /* 0x0000000802067224 */ /* 0x000fe400078e0206 */
[----:B------:R-:W-:-:S03]  /*3d90*/  IMAD.MOV R24, RZ, RZ, -R22 ;  /* 0x000000ffff187224 */ /* 0x000fc600078e0a16 */
[C---:B------:R-:W-:Y:S01]  /*3da0*/  ISETP.GT.U32.AND P2, PT, R2.reuse, R6, PT ;  /* 0x000000060200720c */ /* 0x040fe20003f44070 */
[----:B------:R-:W-:Y:S02]  /*3db0*/  IMAD R37, R2, R24, R37 ;  /* 0x0000001802257224 */ /* 0x000fe400078e0225 */
[----:B---3--:R-:W-:-:S03]  /*3dc0*/  HADD2.F32 R8, -RZ, R12.H0_H0 ;  /* 0x2000000cff087230 */ /* 0x008fc60000004100 */
[----:B------:R-:W-:Y:S02]  /*3dd0*/  ISETP.GT.U32.AND P6, PT, R2, R37, PT ;  /* 0x000000250200720c */ /* 0x000fe40003fc4070 */
[----:B------:R-:W-:Y:S01]  /*3de0*/  FMUL R8, R8, UR5 ;  /* 0x0000000508087c20 */ /* 0x000fe20008400000 */
[----:B----4-:R-:W-:-:S03]  /*3df0*/  @P5 HADD2.F32 R36, -RZ, R36.H0_H0 ;  /* 0x20000024ff245230 */ /* 0x010fc60000004100 */
[----:B------:R-:W-:Y:S01]  /*3e00*/  FMUL R12, R8, UR4 ;  /* 0x00000004080c7c20 */ /* 0x000fe20008400000 */
[----:B------:R-:W-:Y:S01]  /*3e10*/  MOV R35, R8 ;  /* 0x0000000800237202 */ /* 0x000fe20000000f00 */
[----:B------:R-:W-:Y:S02]  /*3e20*/  @!P2 IMAD.IADD R6, R6, 0x1, -R2 ;  /* 0x000000010606a824 */ /* 0x000fe400078e0a02 */
[----:B------:R-:W-:Y:S01]  /*3e30*/  @P5 FMUL R35, R36, UR5 ;  /* 0x0000000524235c20 */ /* 0x000fe20008400000 */
[----:B------:R-:W-:Y:S02]  /*3e40*/  FADD R31, RZ, -R12 ;  /* 0x8000000cff1f7221 */ /* 0x000fe40000000000 */
[-C--:B------:R-:W-:Y:S01]  /*3e50*/  @!P6 IADD3 R37, PT, PT, R37, -R2.reuse, RZ ;  /* 0x800000022525e210 */ /* 0x080fe20007ffe0ff */
[----:B------:R-:W-:Y:S01]  /*3e60*/  @P5 FMUL R12, R35, UR4 ;  /* 0x00000004230c5c20 */ /* 0x000fe20008400000 */
[-C--:B------:R-:W-:Y:S02]  /*3e70*/  ISETP.GE.U32.AND P4, PT, R6, R2.reuse, PT ;  /* 0x000000020600720c */ /* 0x080fe40003f86070 */
[----:B------:R-:W-:Y:S01]  /*3e80*/  MOV R6, R31 ;  /* 0x0000001f00067202 */ /* 0x000fe20000000f00 */
[----:B------:R-:W-:Y:S01]  /*3e90*/  @P5 FADD R6, RZ, -R12 ;  /* 0x8000000cff065221 */ /* 0x000fe20000000000 */
[----:B------:R-:W-:-:S02]  /*3ea0*/  ISETP.GE.U32.AND P5, PT, R37, R2, PT ;  /* 0x000000022500720c */ /* 0x000fc40003fa6070 */
[----:B------:R-:W-:Y:S01]  /*3eb0*/  LOP3.LUT R24, R5, R0, RZ, 0x3c, !PT ;  /* 0x0000000005187212 */ /* 0x000fe200078e3cff */
[----:B------:R-:W-:-:S03]  /*3ec0*/  @!P2 VIADD R20, R20, 0x1 ;  /* 0x000000011414a836 */ /* 0x000fc60000000000 */
[----:B------:R-:W-:Y:S02]  /*3ed0*/  ISETP.GE.AND P2, PT, R24, RZ, PT ;  /* 0x000000ff1800720c */ /* 0x000fe40003f46270 */
[----:B------:R-:W-:Y:S01]  /*3ee0*/  @!P6 IADD3 R22, PT, PT, R22, 0x1, RZ ;  /* 0x000000011616e810 */ /* 0x000fe20007ffe0ff */
[----:B------:R-:W-:Y:S01]  /*3ef0*/  @P4 VIADD R20, R20, 0x1 ;  /* 0x0000000114144836 */ /* 0x000fe20000000000 */
[----:B------:R-:W-:-:S03]  /*3f00*/  F2FP.F16.F32.PACK_AB R8, R35, R8 ;  /* 0x000000082308723e */ /* 0x000fc600000000ff */
[----:B------:R-:W-:Y:S01]  /*3f10*/  @P5 IADD3 R22, PT, PT, R22, 0x1, RZ ;  /* 0x0000000116165810 */ /* 0x000fe20007ffe0ff */
[----:B------:R-:W-:-:S04]  /*3f20*/  IMAD.WIDE.U32 R34, R23, 0x4, R14 ;  /* 0x0000000417227825 */ /* 0x000fc800078e000e */
[----:B------:R-:W-:Y:S01]  /*3f30*/  @!P3 IMAD.MOV R20, RZ, RZ, -R20 ;  /* 0x000000ffff14b224 */ /* 0x000fe200078e0a14 */
[----:B------:R-:W-:Y:S01]  /*3f40*/  @!P2 IADD3 R22, PT, PT, RZ, -R22, RZ ;  /* 0x80000016ff16a210 */ /* 0x000fe20007ffe0ff */
[----:B------:R0:W2:Y:S03]  /*3f50*/  LDG.E.CONSTANT R12, desc[UR6][R34.64] ;  /* 0x00000006220c7981 */ /* 0x0000a6000c1e9900 */
[C---:B------:R-:W-:Y:S02]  /*3f60*/  SEL R20, R10.reuse, R20, !P1 ;  /* 0x000000140a147207 */ /* 0x040fe40004800000 */
[----:B------:R-:W-:-:S04]  /*3f70*/  SEL R22, R10, R22, !P1 ;  /* 0x000000160a167207 */ /* 0x000fc80004800000 */
[----:B------:R-:W-:Y:S01]  /*3f80*/  ISETP.NE.AND P5, PT, R20, R22, PT ;  /* 0x000000161400720c */ /* 0x000fe20003fa5270 */
[----:B------:R-:W-:-:S04]  /*3f90*/  IMAD.IADD R37, R29, 0x1, R20 ;  /* 0x000000011d257824 */ /* 0x000fc800078e0214 */
[----:B------:R-:W-:-:S06]  /*3fa0*/  IMAD.WIDE R36, R37, 0x2, R32 ;  /* 0x0000000225247825 */ /* 0x000fcc00078e0220 */
[----:B------:R-:W3:Y:S02]  /*3fb0*/  LDG.E.U16.CONSTANT R36, desc[UR6][R36.64] ;  /* 0x0000000624247981 */ /* 0x000ee4000c1e9500 */
[----:B0-----:R-:W-:-:S05]  /*3fc0*/  @P5 IADD3 R35, PT, PT, R29, R22, RZ ;  /* 0x000000161d235210 */ /* 0x001fca0007ffe0ff */
[----:B------:R-:W-:-:S05]  /*3fd0*/  @P5 IMAD.WIDE R34, R35, 0x2, R32 ;  /* 0x0000000223225825 */ /* 0x000fca00078e0220 */
[----:B------:R0:W4:Y:S01]  /*3fe0*/  @P5 LDG.E.U16.CONSTANT R22, desc[UR6][R34.64] ;  /* 0x0000000622165981 */ /* 0x000122000c1e9500 */
[----:B------:R-:W-:Y:S01]  /*3ff0*/  F2FP.F16.F32.PACK_AB R6, R6, R31 ;  /* 0x0000001f0606723e */ /* 0x000fe200000000ff */
[----:B0-----:R-:W-:Y:S01]  /*4000*/  IMAD.WIDE.U32 R34, R23, 0x4, R18 ;  /* 0x0000000417227825 */ /* 0x001fe200078e0012 */
[----:B------:R-:W-:-:S03]  /*4010*/  IABS R37, R3 ;  /* 0x0000000300257213 */ /* 0x000fc60000000000 */
[----:B--2---:R-:W-:Y:S02]  /*4020*/  HFMA2 R12, R12, R8, R6 ;  /* 0x000000080c0c7231 */ /* 0x004fe40000000006 */
[----:B------:R-:W-:-:S05]  /*4030*/  VIADD R6, R3, 0xffffffff ;  /* 0xffffffff03067836 */ /* 0x000fca0000000000 */
[----:B------:R-:W-:-:S05]  /*4040*/  IABS R31, R6 ;  /* 0x00000006001f7213 */ /* 0x000fca0000000000 */
[----:B------:R-:W-:-:S05]  /*4050*/  IMAD.HI.U32 R20, R4, R31, RZ ;  /* 0x0000001f04147227 */ /* 0x000fca00078e00ff */
[----:B------:R-:W-:-:S05]  /*4060*/  IADD3 R8, PT, PT, RZ, -R20, RZ ;  /* 0x80000014ff087210 */ /* 0x000fca0007ffe0ff */
[----:B------:R-:W-:Y:S02]  /*4070*/  IMAD R31, R2, R8, R31 ;  /* 0x00000008021f7224 */ /* 0x000fe400078e021f */
[----:B---3--:R-:W-:Y:S01]  /*4080*/  HADD2.F32 R8, -RZ, R36.H0_H0 ;  /* 0x20000024ff087230 */ /* 0x008fe20000004100 */
[----:B------:R0:W-:Y:S04]  /*4090*/  STG.E desc[UR6][R34.64], R12 ;  /* 0x0000000c22007986 */ /* 0x0001e8000c101906 */
[----:B------:R-:W-:Y:S01]  /*40a0*/  FMUL R8, R8, UR5 ;  /* 0x0000000508087c20 */ /* 0x000fe20008400000 */
[----:B----4-:R-:W-:-:S03]  /*40b0*/  @P5 HADD2.F32 R22, -RZ, R22.H0_H0 ;  /* 0x20000016ff165230 */ /* 0x010fc60000004100 */
[----:B0-----:R-:W-:Y:S02]  /*40c0*/  IMAD.MOV.U32 R35, RZ, RZ, R8 ;  /* 0x000000ffff237224 */ /* 0x001fe400078e0008 */
[----:B------:R-:W-:Y:S01]  /*40d0*/  @P5 FMUL R35, R22, UR5 ;  /* 0x0000000516235c20 */ /* 0x000fe20008400000 */
[----:B------:R-:W-:-:S04]  /*40e0*/  LOP3.LUT R22, R6, R0, RZ, 0x3c, !PT ;  /* 0x0000000006167212 */ /* 0x000fc800078e3cff */
[----:B------:R-:W-:Y:S01]  /*40f0*/  ISETP.GE.AND P3, PT, R22, RZ, PT ;  /* 0x000000ff1600720c */ /* 0x000fe20003f66270 */
[----:B------:R-:W-:-:S05]  /*4100*/  IMAD.HI.U32 R22, R4, R37, RZ ;  /* 0x0000002504167227 */ /* 0x000fca00078e00ff */
[----:B------:R-:W-:Y:S02]  /*4110*/  IADD3 R24, PT, PT, RZ, -R22, RZ ;  /* 0x80000016ff187210 */ /* 0x000fe40007ffe0ff */
[----:B------:R-:W-:-:S03]  /*4120*/  ISETP.GT.U32.AND P2, PT, R2, R31, PT ;  /* 0x0000001f0200720c */ /* 0x000fc60003f44070 */
[----:B------:R-:W-:-:S05]  /*4130*/  IMAD R37, R2, R24, R37 ;  /* 0x0000001802257224 */ /* 0x000fca00078e0225 */
[----:B------:R-:W-:Y:S01]  /*4140*/  ISETP.GT.U32.AND P6, PT, R2, R37, PT ;  /* 0x000000250200720c */ /* 0x000fe20003fc4070 */
[----:B------:R-:W-:-:S04]  /*4150*/  FMUL R12, R8, UR4 ;  /* 0x00000004080c7c20 */ /* 0x000fc80008400000 */
[-C--:B------:R-:W-:Y:S01]  /*4160*/  @!P2 IADD3 R31, PT, PT, R31, -R2.reuse, RZ ;  /* 0x800000021f1fa210 */ /* 0x080fe20007ffe0ff */
[----:B------:R-:W-:Y:S01]  /*4170*/  FADD R6, RZ, -R12 ;  /* 0x8000000cff067221 */ /* 0x000fe20000000000 */
[----:B------:R-:W-:Y:S02]  /*4180*/  @P5 FMUL R12, R35, UR4 ;  /* 0x00000004230c5c20 */ /* 0x000fe40008400000 */
[----:B------:R-:W-:Y:S01]  /*4190*/  ISETP.GE.U32.AND P4, PT, R31, R2, PT ;  /* 0x000000021f00720c */ /* 0x000fe20003f86070 */
[----:B------:R-:W-:-:S03]  /*41a0*/  IMAD.MOV.U32 R31, RZ, RZ, R6 ;  /* 0x000000ffff1f7224 */ /* 0x000fc600078e0006 */
[----:B------:R-:W-:Y:S02]  /*41b0*/  @!P6 IMAD.IADD R37, R37, 0x1, -R2 ;  /* 0x000000012525e824 */ /* 0x000fe400078e0a02 */
[----:B------:R-:W-:Y:S01]  /*41c0*/  @P5 FADD R31, RZ, -R12 ;  /* 0x8000000cff1f5221 */ /* 0x000fe20000000000 */
[----:B------:R-:W-:Y:S02]  /*41d0*/  LOP3.LUT R24, R3, R0, RZ, 0x3c, !PT ;  /* 0x0000000003187212 */ /* 0x000fe400078e3cff */
[----:B------:R-:W-:Y:S02]  /*41e0*/  ISETP.GE.U32.AND P5, PT, R37, R2, PT ;  /* 0x000000022500720c */ /* 0x000fe40003fa6070 */
[----:B------:R-:W-:Y:S02]  /*41f0*/  @!P2 IADD3 R20, PT, PT, R20, 0x1, RZ ;  /* 0x000000011414a810 */ /* 0x000fe40007ffe0ff */
[----:B------:R-:W-:Y:S01]  /*4200*/  ISETP.GE.AND P2, PT, R24, RZ, PT ;  /* 0x000000ff1800720c */ /* 0x000fe20003f46270 */
[----:B------:R-:W-:Y:S01]  /*4210*/  @!P6 VIADD R22, R22, 0x1 ;  /* 0x000000011616e836 */ /* 0x000fe20000000000 */
[----:B------:R-:W-:-:S07]  /*4220*/  @P4 IADD3 R20, PT, PT, R20, 0x1, RZ ;  /* 0x0000000114144810 */ /* 0x000fce0007ffe0ff */
[----:B------:R-:W-:Y:S01]  /*4230*/  @P5 VIADD R22, R22, 0x1 ;  /* 0x0000000116165836 */ /* 0x000fe20000000000 */
[----:B------:R-:W-:-:S03]  /*4240*/  @!P3 IADD3 R20, PT, PT, RZ, -R20, RZ ;  /* 0x80000014ff14b210 */ /* 0x000fc60007ffe0ff */
[----:B------:R-:W-:Y:S01]  /*4250*/  @!P2 IMAD.MOV R22, RZ, RZ, -R22 ;  /* 0x000000ffff16a224 */ /* 0x000fe200078e0a16 */
[----:B------:R-:W-:-:S04]  /*4260*/  SEL R20, R10, R20, !P1 ;  /* 0x000000140a147207 */ /* 0x000fc80004800000 */
[----:B------:R-:W-:Y:S02]  /*4270*/  SEL R10, R10, R22, !P1 ;  /* 0x000000160a0a7207 */ /* 0x000fe40004800000 */
[----:B------:R-:W-:Y:S01]  /*4280*/  F2FP.F16.F32.PACK_AB R8, R35, R8 ;  /* 0x000000082308723e */ /* 0x000fe200000000ff */
[----:B------:R-:W-:Y:S01]  /*4290*/  IMAD.WIDE.U32 R34, R27, 0x4, R14 ;  /* 0x000000041b227825 */ /* 0x000fe200078e000e */
[----:B------:R-:W-:-:S04]  /*42a0*/  ISETP.NE.AND P1, PT, R20, R10, PT ;  /* 0x0000000a1400720c */ /* 0x000fc80003f25270 */
[----:B------:R0:W2:Y:S02]  /*42b0*/  LDG.E.CONSTANT R12, desc[UR6][R34.64] ;  /* 0x00000006220c7981 */ /* 0x0000a4000c1e9900 */
[----:B0-----:R-:W-:-:S07]  /*42c0*/  IADD3 R35, PT, PT, R29, R20, RZ ;  /* 0x000000141d237210 */ /* 0x001fce0007ffe0ff */
[----:B------:R-:W-:Y:S02]  /*42d0*/  @P1 IMAD.IADD R37, R29, 0x1, R10 ;  /* 0x000000011d251824 */ /* 0x000fe400078e020a */
[----:B------:R-:W-:-:S04]  /*42e0*/  IMAD.WIDE R34, R35, 0x2, R32 ;  /* 0x0000000223227825 */ /* 0x000fc800078e0220 */
[----:B------:R-:W-:Y:S02]  /*42f0*/  @P1 IMAD.WIDE R32, R37, 0x2, R32 ;  /* 0x0000000225201825 */ /* 0x000fe400078e0220 */
[----:B------:R-:W3:Y:S04]  /*4300*/  LDG.E.U16.CONSTANT R34, desc[UR6][R34.64] ;  /* 0x0000000622227981 */ /* 0x000ee8000c1e9500 */
[----:B------:R-:W4:Y:S01]  /*4310*/  @P1 LDG.E.U16.CONSTANT R32, desc[UR6][R32.64] ;  /* 0x0000000620201981 */ /* 0x000f22000c1e9500 */
[----:B------:R-:W-:-:S06]  /*4320*/  IMAD.WIDE.U32 R36, R25, 0x4, R14 ;  /* 0x0000000419247825 */ /* 0x000fcc00078e000e */
[----:B------:R-:W5:Y:S01]  /*4330*/  LDG.E.CONSTANT R36, desc[UR6][R36.64] ;  /* 0x0000000624247981 */ /* 0x000f62000c1e9900 */
[----:B------:R-:W-:Y:S02]  /*4340*/  F2FP.F16.F32.PACK_AB R6, R31, R6 ;  /* 0x000000061f06723e */ /* 0x000fe400000000ff */
[----:B------:R-:W-:-:S04]  /*4350*/  IADD3 R13, PT, PT, R30, R13, R30 ;  /* 0x0000000d1e0d7210 */ /* 0x000fc80007ffe01e */
[C---:B------:R-:W-:Y:S01]  /*4360*/  IADD3 R13, PT, PT, R30.reuse, R13, R30 ;  /* 0x0000000d1e0d7210 */ /* 0x040fe20007ffe01e */
[C---:B------:R-:W-:Y:S01]  /*4370*/  IMAD R5, R30.reuse, 0x8, R5 ;  /* 0x000000081e057824 */ /* 0x040fe200078e0205 */
[C---:B------:R-:W-:Y:S01]  /*4380*/  LEA R7, R30.reuse, R7, 0x3 ;  /* 0x000000071e077211 */ /* 0x040fe200078e18ff */
[C---:B------:R-:W-:Y:S01]  /*4390*/  IMAD R3, R30.reuse, 0x8, R3 ;  /* 0x000000081e037824 */ /* 0x040fe200078e0203 */
[C---:B------:R-:W-:Y:S01]  /*43a0*/  LEA R21, R30.reuse, R21, 0x3 ;  /* 0x000000151e157211 */ /* 0x040fe200078e18ff */
[C---:B------:R-:W-:Y:S02]  /*43b0*/  IMAD R23, R30.reuse, 0x4, R23 ;  /* 0x000000041e177824 */ /* 0x040fe400078e0217 */
[----:B------:R-:W-:Y:S02]  /*43c0*/  IMAD R9, R30, 0x8, R9 ;  /* 0x000000081e097824 */ /* 0x000fe400078e0209 */
[----:B---3--:R-:W-:Y:S02]  /*43d0*/  HADD2.F32 R10, -RZ, R34.H0_H0 ;  /* 0x20000022ff0a7230 */ /* 0x008fe40000004100 */
[----:B----4-:R-:W-:-:S03]  /*43e0*/  @P1 HADD2.F32 R20, -RZ, R32.H0_H0 ;  /* 0x20000020ff141230 */ /* 0x010fc60000004100 */
[----:B------:R-:W-:-:S05]  /*43f0*/  FMUL R10, R10, UR5 ;  /* 0x000000050a0a7c20 */ /* 0x000fca0008400000 */
[----:B------:R-:W-:Y:S01]  /*4400*/  MOV R22, R10 ;  /* 0x0000000a00167202 */ /* 0x000fe20000000f00 */
[----:B------:R-:W-:Y:S01]  /*4410*/  @P1 FMUL R22, R20, UR5 ;  /* 0x0000000514161c20 */ /* 0x000fe20008400000 */
[----:B------:R-:W-:-:S03]  /*4420*/  FMUL R20, R10, UR4 ;  /* 0x000000040a147c20 */ /* 0x000fc60008400000 */
[----:B------:R-:W-:Y:S01]  /*4430*/  @P1 FMUL R24, R22, UR4 ;  /* 0x0000000416181c20 */ /* 0x000fe20008400000 */
[----:B------:R-:W-:-:S04]  /*4440*/  FADD R35, RZ, -R20 ;  /* 0x80000014ff237221 */ /* 0x000fc80000000000 */
[----:B------:R-:W-:Y:S02]  /*4450*/  IMAD.MOV.U32 R20, RZ, RZ, R35 ;  /* 0x000000ffff147224 */ /* 0x000fe400078e0023 */
[----:B------:R-:W-:Y:S01]  /*4460*/  @P1 FADD R20, RZ, -R24 ;  /* 0x80000018ff141221 */ /* 0x000fe20000000000 */
[----:B------:R-:W-:-:S04]  /*4470*/  F2FP.F16.F32.PACK_AB R10, R22, R10 ;  /* 0x0000000a160a723e */ /* 0x000fc800000000ff */
[----:B------:R-:W-:Y:S01]  /*4480*/  F2FP.F16.F32.PACK_AB R20, R20, R35 ;  /* 0x000000231414723e */ /* 0x000fe200000000ff */
[----:B--2---:R-:W-:Y:S02]  /*4490*/  HFMA2 R31, R12, R8, R6 ;  /* 0x000000080c1f7231 */ /* 0x004fe40000000006 */
[----:B------:R-:W-:-:S04]  /*44a0*/  IMAD.WIDE.U32 R34, R27, 0x4, R18 ;  /* 0x000000041b227825 */ /* 0x000fc800078e0012 */
[----:B-----5:R-:W-:Y:S02]  /*44b0*/  HFMA2 R37, R36, R10, R20 ;  /* 0x0000000a24257231 */ /* 0x020fe40000000014 */
[----:B------:R-:W-:Y:S01]  /*44c0*/  IMAD.WIDE.U32 R32, R25, 0x4, R18 ;  /* 0x0000000419207825 */ /* 0x000fe200078e0012 */
[----:B------:R1:W-:Y:S04]  /*44d0*/  STG.E desc[UR6][R34.64], R31 ;  /* 0x0000001f22007986 */ /* 0x0003e8000c101906 */
[----:B------:R1:W-:Y:S01]  /*44e0*/  STG.E desc[UR6][R32.64], R37 ;  /* 0x0000002520007986 */ /* 0x0003e2000c101906 */
[----:B------:R-:W-:Y:S02]  /*44f0*/  ISETP.GE.AND P1, PT, R13, R28, PT ;  /* 0x0000001c0d00720c */ /* 0x000fe40003f26270 */
[----:B------:R-:W-:-:S02]  /*4500*/  LEA R27, R30, R27, 0x2 ;  /* 0x0000001b1e1b7211 */ /* 0x000fc400078e10ff */
[----:B------:R-:W-:-:S09]  /*4510*/  LEA R25, R30, R25, 0x2 ;  /* 0x000000191e197211 */ /* 0x000fd200078e10ff */
[----:B-1----:R-:W-:Y:S05]  /*4520*/  @!P1 BRA `(.L_x_38) ;  /* 0xfffffff000909947 */ /* 0x002fea000383ffff */
.L_x_37:
[----:B------:R-:W-:Y:S05]  /*4530*/  BSYNC.RECONVERGENT B1 ;  /* 0x0000000000017941 */ /* 0x000fea0003800200 */
.L_x_36:
[----:B------:R-:W-:Y:S05]  /*4540*/  BRA `(.L_x_16) ;  /* 0x00000018000c7947 */ /* 0x000fea0003800000 */
.L_x_31:
        /* <DEDUP_REMOVED lines=32> */
[----:B------:R-:W-:Y:S01]  /*4750*/  BSSY.RECONVERGENT B2, `(.L_x_41) ;  /* 0x0000054000027945 */ /* 0x000fe20003800200 */
[----:B------:R-:W-:Y:S02]  /*4760*/  LEA R23, R13, 0x1, 0x1 ;  /* 0x000000010d177811 */ /* 0x000fe400078e08ff */
[----:B------:R-:W-:Y:S01]  /*4770*/  LOP3.LUT R7, R2, 0x3, RZ, 0xc0, !PT ;  /* 0x0000000302077812 */ /* 0x000fe200078ec0ff */
[----:B------:R-:W-:-:S03]  /*4780*/  IMAD.MOV.U32 R2, RZ, RZ, RZ ;  /* 0x000000ffff027224 */ /* 0x000fc600078e00ff */
[----:B------:R-:W-:Y:S02]  /*4790*/  IADD3 R24, PT, PT, RZ, -R7, RZ ;  /* 0x80000007ff187210 */ /* 0x000fe40007ffe0ff */
[----:B0-----:R-:W-:-:S04]  /*47a0*/  IABS R20, R10 ;  /* 0x0000000a00147213 */ /* 0x001fc80000000000 */
[----:B------:R-:W0:Y:S01]  /*47b0*/  I2F.RP R6, R20 ;  /* 0x0000001400067306 */ /* 0x000e220000209400 */
[----:B-1----:R-:W-:-:S07]  /*47c0*/  IMAD R22, R7, R30, R22 ;  /* 0x0000001e07167224 */ /* 0x002fce00078e0216 */
[----:B0-----:R-:W0:Y:S02]  /*47d0*/  MUFU.RCP R6, R6 ;  /* 0x0000000600067308 */ /* 0x001e240000001000 */
[----:B0-----:R-:W-:-:S06]  /*47e0*/  IADD3 R8, PT, PT, R6, 0xffffffe, RZ ;  /* 0x0ffffffe06087810 */ /* 0x001fcc0007ffe0ff */
[----:B------:R-:W0:Y:S02]  /*47f0*/  F2I.FTZ.U32.TRUNC.NTZ R3, R8 ;  /* 0x0000000800037305 */ /* 0x000e24000021f000 */
[----:B0-----:R-:W-:-:S04]  /*4800*/  IMAD.MOV R21, RZ, RZ, -R3 ;  /* 0x000000ffff157224 */ /* 0x001fc800078e0a03 */
[----:B------:R-:W-:-:S04]  /*4810*/  IMAD R21, R21, R20, RZ ;  /* 0x0000001415157224 */ /* 0x000fc800078e02ff */
[----:B------:R-:W-:-:S04]  /*4820*/  IMAD.HI.U32 R21, R3, R21, R2 ;  /* 0x0000001503157227 */ /* 0x000fc800078e0002 */
[----:B------:R-:W-:-:S07]  /*4830*/  IMAD.WIDE.U32 R2, R13, 0x4, R4 ;  /* 0x000000040d027825 */ /* 0x000fce00078e0004 */
.L_x_42:
[----:B------:R-:W-:Y:S01]  /*4840*/  VIADD R5, R23, 0xffffffff ;  /* 0xffffffff17057836 */ /* 0x000fe20000000000 */
[----:B------:R-:W-:Y:S02]  /*4850*/  IABS R13, R23 ;  /* 0x00000017000d7213 */ /* 0x000fe40000000000 */
[-C--:B------:R-:W-:Y:S02]  /*4860*/  LOP3.LUT R25, RZ, R10.reuse, RZ, 0x33, !PT ;  /* 0x0000000aff197212 */ /* 0x080fe400078e33ff */
        /* <DEDUP_REMOVED lines=12> */
[----:B------:R-:W-:-:S05]  /*4930*/  ISETP.GE.AND P1, PT, R6, RZ, PT ;  /* 0x000000ff0600720c */ /* 0x000fca0003f26270 */
[-C--:B------:R-:W-:Y:S02]  /*4940*/  @!P5 IADD3 R7, PT, PT, R7, -R20.reuse, RZ ;  /* 0x800000140707d210 */ /* 0x080fe40007ffe0ff */
[----:B------:R-:W-:Y:S02]  /*4950*/  @!P5 IADD3 R4, PT, PT, R4, 0x1, RZ ;  /* 0x000000010404d810 */ /* 0x000fe40007ffe0ff */
[----:B------:R-:W-:Y:S02]  /*4960*/  ISETP.GE.U32.AND P3, PT, R7, R20, PT ;  /* 0x000000140700720c */ /* 0x000fe40003f66070 */
[----:B------:R-:W-:Y:S01]  /*4970*/  @!P6 IMAD.IADD R13, R13, 0x1, -R20 ;  /* 0x000000010d0de824 */ /* 0x000fe200078e0a14 */
[----:B------:R-:W0:Y:S01]  /*4980*/  LDC.64 R6, c[0x0][0x390] ;  /* 0x0000e400ff067b82 */ /* 0x000e220000000a00 */
[----:B------:R-:W-:-:S03]  /*4990*/  @!P6 VIADD R9, R9, 0x1 ;  /* 0x000000010909e836 */ /* 0x000fc60000000000 */
[----:B------:R-:W-:-:S06]  /*49a0*/  ISETP.GE.U32.AND P4, PT, R13, R20, PT ;  /* 0x000000140d00720c */ /* 0x000fcc0003f86070 */
[----:B------:R-:W-:Y:S02]  /*49b0*/  @P3 IADD3 R4, PT, PT, R4, 0x1, RZ ;  /* 0x0000000104043810 */ /* 0x000fe40007ffe0ff */
[----:B------:R-:W-:Y:S02]  /*49c0*/  ISETP.NE.AND P3, PT, R10, RZ, PT ;  /* 0x000000ff0a00720c */ /* 0x000fe40003f65270 */
[----:B------:R-:W-:Y:S02]  /*49d0*/  MOV R8, R4 ;  /* 0x0000000400087202 */ /* 0x000fe40000000f00 */
[----:B------:R-:W1:Y:S01]  /*49e0*/  LDC.64 R4, c[0x0][0x398] ;  /* 0x0000e600ff047b82 */ /* 0x000e620000000a00 */
[----:B------:R-:W-:Y:S02]  /*49f0*/  @P4 VIADD R9, R9, 0x1 ;  /* 0x0000000109094836 */ /* 0x000fe40000000000 */
[----:B------:R-:W-:-:S03]  /*4a00*/  @!P2 IMAD.MOV R8, RZ, RZ, -R8 ;  /* 0x000000ffff08a224 */ /* 0x000fc600078e0a08 */
[----:B------:R-:W-:Y:S02]  /*4a10*/  @!P1 IADD3 R9, PT, PT, RZ, -R9, RZ ;  /* 0x80000009ff099210 */ /* 0x000fe40007ffe0ff */
[C---:B------:R-:W-:Y:S02]  /*4a20*/  SEL R8, R25.reuse, R8, !P3 ;  /* 0x0000000819087207 */ /* 0x040fe40005800000 */
[----:B------:R-:W-:-:S03]  /*4a30*/  SEL R25, R25, R9, !P3 ;  /* 0x0000000919197207 */ /* 0x000fc60005800000 */
[----:B------:R-:W-:Y:S01]  /*4a40*/  IMAD.IADD R9, R29, 0x1, R8 ;  /* 0x000000011d097824 */ /* 0x000fe200078e0208 */
[----:B------:R-:W-:-:S03]  /*4a50*/  ISETP.NE.AND P1, PT, R8, R25, PT ;  /* 0x000000190800720c */ /* 0x000fc60003f25270 */
[----:B0-----:R-:W-:-:S06]  /*4a60*/  IMAD.WIDE R12, R9, 0x2, R6 ;  /* 0x00000002090c7825 */ /* 0x001fcc00078e0206 */
[----:B------:R-:W2:Y:S01]  /*4a70*/  LDG.E.U16.CONSTANT R12, desc[UR6][R12.64] ;  /* 0x000000060c0c7981 */ /* 0x000ea2000c1e9500 */
[----:B-1----:R-:W-:-:S03]  /*4a80*/  IMAD.WIDE R8, R9, 0x2, R4 ;  /* 0x0000000209087825 */ /* 0x002fc600078e0204 */
[----:B------:R-:W-:-:S03]  /*4a90*/  @P1 IADD3 R25, PT, PT, R29, R25, RZ ;  /* 0x000000191d191210 */ /* 0x000fc60007ffe0ff */
[----:B------:R-:W3:Y:S02]  /*4aa0*/  LDG.E.U16.CONSTANT R8, desc[UR6][R8.64] ;  /* 0x0000000608087981 */ /* 0x000ee4000c1e9500 */
[----:B------:R-:W-:-:S04]  /*4ab0*/  @P1 IMAD.WIDE R6, R25, 0x2, R6 ;  /* 0x0000000219061825 */ /* 0x000fc800078e0206 */
[----:B------:R-:W-:Y:S02]  /*4ac0*/  @P1 IMAD.WIDE R4, R25, 0x2, R4 ;  /* 0x0000000219041825 */ /* 0x000fe400078e0204 */
[----:B------:R-:W4:Y:S04]  /*4ad0*/  @P1 LDG.E.U16.CONSTANT R6, desc[UR6][R6.64] ;  /* 0x0000000606061981 */ /* 0x000f28000c1e9500 */
[----:B------:R-:W5:Y:S01]  /*4ae0*/  @P1 LDG.E.U16.CONSTANT R5, desc[UR6][R4.64] ;  /* 0x0000000604051981 */ /* 0x000f62000c1e9500 */
[----:B------:R-:W-:-:S04]  /*4af0*/  IADD3 R26, P2, PT, R2, UR22, RZ ;  /* 0x00000016021a7c10 */ /* 0x000fc8000ff5e0ff */
[----:B------:R-:W-:-:S05]  /*4b00*/  IADD3.X R27, PT, PT, R3, UR23, RZ, P2, !PT ;  /* 0x00000017031b7c10 */ /* 0x000fca00097fe4ff */
[----:B------:R-:W5:Y:S01]  /*4b10*/  LDG.E.CONSTANT R26, desc[UR6][R26.64] ;  /* 0x000000061a1a7981 */ /* 0x000f62000c1e9900 */
[----:B------:R-:W-:Y:S01]  /*4b20*/  VIADD R24, R24, 0x1 ;  /* 0x0000000118187836 */ /* 0x000fe20000000000 */
[----:B------:R-:W-:Y:S01]  /*4b30*/  LEA R23, R30, R23, 0x1 ;  /* 0x000000171e177211 */ /* 0x000fe200078e08ff */
[----:B--2---:R-:W-:-:S05]  /*4b40*/  HADD2.F32 R12, -RZ, R12.H0_H0 ;  /* 0x2000000cff0c7230 */ /* 0x004fca0000004100 */
[----:B------:R-:W-:Y:S01]  /*4b50*/  FMUL R25, R12, UR5 ;  /* 0x000000050c197c20 */ /* 0x000fe20008400000 */
[----:B---3--:R-:W-:-:S03]  /*4b60*/  HADD2.F32 R12, -RZ, R8.H0_H0 ;  /* 0x20000008ff0c7230 */ /* 0x008fc60000004100 */
[----:B------:R-:W-:Y:S01]  /*4b70*/  FMUL R13, R25, UR4 ;  /* 0x00000004190d7c20 */ /* 0x000fe20008400000 */
[----:B------:R-:W-:Y:S02]  /*4b80*/  IMAD.MOV.U32 R8, RZ, RZ, R25 ;  /* 0x000000ffff087224 */ /* 0x000fe400078e0019 */
[----:B----4-:R-:W-:Y:S02]  /*4b90*/  @P1 HADD2.F32 R6, -RZ, R6.H0_H0 ;  /* 0x20000006ff061230 */ /* 0x010fe40000004100 */
[----:B------:R-:W-:-:S03]  /*4ba0*/  FADD R7, R12, -R13 ;  /* 0x8000000d0c077221 */ /* 0x000fc60000000000 */
[----:B------:R-:W-:Y:S01]  /*4bb0*/  @P1 FMUL R8, R6, UR5 ;  /* 0x0000000506081c20 */ /* 0x000fe20008400000 */
[----:B-----5:R-:W-:-:S03]  /*4bc0*/  @P1 HADD2.F32 R5, -RZ, R5.H0_H0 ;  /* 0x20000005ff051230 */ /* 0x020fc60000004100 */
[----:B------:R-:W-:Y:S01]  /*4bd0*/  @P1 FMUL R6, R8, UR4 ;  /* 0x0000000408061c20 */ /* 0x000fe20008400000 */
[----:B------:R-:W-:-:S03]  /*4be0*/  MOV R4, R7 ;  /* 0x0000000700047202 */ /* 0x000fc60000000f00 */
[----:B------:R-:W-:Y:S01]  /*4bf0*/  @P1 FADD R4, R5, -R6 ;  /* 0x8000000605041221 */ /* 0x000fe20000000000 */
[----:B------:R-:W-:-:S04]  /*4c00*/  F2FP.F16.F32.PACK_AB R13, R8, R25 ;  /* 0x00000019080d723e */ /* 0x000fc800000000ff */
[----:B------:R-:W-:Y:S02]  /*4c10*/  F2FP.F16.F32.PACK_AB R6, R4, R7 ;  /* 0x000000070406723e */ /* 0x000fe400000000ff */
[----:B------:R-:W-:-:S03]  /*4c20*/  IADD3 R4, P1, PT, R2, UR24, RZ ;  /* 0x0000001802047c10 */ /* 0x000fc6000ff3e0ff */
[----:B------:R-:W-:Y:S01]  /*4c30*/  HFMA2 R13, R26, R13, R6 ;  /* 0x0000000d1a0d7231 */ /* 0x000fe20000000006 */
[----:B------:R-:W-:-:S05]  /*4c40*/  IADD3.X R5, PT, PT, R3, UR25, RZ, P1, !PT ;  /* 0x0000001903057c10 */ /* 0x000fca0008ffe4ff */
[----:B------:R0:W-:Y:S01]  /*4c50*/  STG.E desc[UR6][R4.64], R13 ;  /* 0x0000000d04007986 */ /* 0x0001e2000c101906 */
[----:B------:R-:W-:Y:S01]  /*4c60*/  ISETP.NE.AND P1, PT, R24, RZ, PT ;  /* 0x000000ff1800720c */ /* 0x000fe20003f25270 */
[----:B------:R-:W-:-:S12]  /*4c70*/  IMAD.WIDE.U32 R2, R30, 0x4, R2 ;  /* 0x000000041e027825 */ /* 0x000fd800078e0002 */
[----:B0-----:R-:W-:Y:S05]  /*4c80*/  @P1 BRA `(.L_x_42) ;  /* 0xfffffff800ec1947 */ /* 0x001fea000383ffff */
[----:B------:R-:W-:Y:S05]  /*4c90*/  BSYNC.RECONVERGENT B2 ;  /* 0x0000000000027941 */ /* 0x000fea0003800200 */
.L_x_41:
[----:B------:R-:W-:-:S07]  /*4ca0*/  IMAD.MOV.U32 R13, RZ, RZ, R22 ;  /* 0x000000ffff0d7224 */ /* 0x000fce00078e0016 */
.L_x_40:
[----:B------:R-:W-:Y:S05]  /*4cb0*/  BSYNC.RECONVERGENT B1 ;  /* 0x0000000000017941 */ /* 0x000fea0003800200 */
.L_x_39:
[----:B------:R-:W-:-:S13]  /*4cc0*/  ISETP.GE.U32.AND P1, PT, R0, 0x3, PT ;  /* 0x000000030000780c */ /* 0x000fda0003f26070 */
[----:B------:R-:W-:Y:S05]  /*4cd0*/  @!P1 BRA `(.L_x_16) ;  /* 0x0000001000289947 */ /* 0x000fea0003800000 */
[----:B------:R-:W0:Y:S01]  /*4ce0*/  LDC R0, c[0x0][0x3a8] ;  /* 0x0000ea00ff007b82 */ /* 0x000e220000000800 */
[----:B------:R-:W-:Y:S01]  /*4cf0*/  HFMA2 R4, -RZ, RZ, 0, 0 ;  /* 0x00000000ff047431 */ /* 0x000fe200000001ff */
[C---:B------:R-:W-:Y:S01]  /*4d00*/  SHF.L.U32 R31, R13.reuse, 0x1, RZ ;  /* 0x000000010d1f7819 */ /* 0x040fe200000006ff */
[----:B------:R-:W-:Y:S02]  /*4d10*/  IMAD.IADD R33, R13, 0x1, R30 ;  /* 0x000000010d217824 */ /* 0x000fe400078e021e */
[C-C-:B------:R-:W-:Y:S02]  /*4d20*/  IMAD R3, R30.reuse, 0x2, R13.reuse ;  /* 0x000000021e037824 */ /* 0x140fe400078e020d */
[----:B------:R-:W-:Y:S01]  /*4d30*/  IMAD R35, R30, 0x3, R13 ;  /* 0x000000031e237824 */ /* 0x000fe200078e020d */
[----:B------:R-:W-:Y:S02]  /*4d40*/  SHF.L.U32 R37, R33, 0x1, RZ ;  /* 0x0000000121257819 */ /* 0x000fe400000006ff */
[----:B0-----:R-:W-:-:S04]  /*4d50*/  IABS R2, R0 ;  /* 0x0000000000027213 */ /* 0x001fc80000000000 */
[----:B------:R-:W0:Y:S08]  /*4d60*/  I2F.RP R6, R2 ;  /* 0x0000000200067306 */ /* 0x000e300000209400 */
[----:B0-----:R-:W0:Y:S02]  /*4d70*/  MUFU.RCP R6, R6 ;  /* 0x0000000600067308 */ /* 0x001e240000001000 */
[----:B0-----:R-:W-:-:S06]  /*4d80*/  IADD3 R7, PT, PT, R6, 0xffffffe, RZ ;  /* 0x0ffffffe06077810 */ /* 0x001fcc0007ffe0ff */
[----:B------:R0:W1:Y:S02]  /*4d90*/  F2I.FTZ.U32.TRUNC.NTZ R5, R7 ;  /* 0x0000000700057305 */ /* 0x000064000021f000 */
[----:B0-----:R-:W-:-:S04]  /*4da0*/  IMAD R7, R30, 0x6, R31 ;  /* 0x000000061e077824 */ /* 0x001fc800078e021f */
[----:B------:R-:W-:Y:S02]  /*4db0*/  VIADD R7, R7, 0x1 ;  /* 0x0000000107077836 */ /* 0x000fe40000000000 */
[----:B-1----:R-:W-:-:S04]  /*4dc0*/  IMAD.MOV R9, RZ, RZ, -R5 ;  /* 0x000000ffff097224 */ /* 0x002fc800078e0a05 */
[----:B------:R-:W-:-:S04]  /*4dd0*/  IMAD R9, R9, R2, RZ ;  /* 0x0000000209097224 */ /* 0x000fc800078e02ff */
[----:B------:R-:W-:Y:S01]  /*4de0*/  IMAD.HI.U32 R4, R5, R9, R4 ;  /* 0x0000000905047227 */ /* 0x000fe200078e0004 */
[C---:B------:R-:W-:Y:S02]  /*4df0*/  LEA R5, R30.reuse, R31, 0x2 ;  /* 0x0000001f1e057211 */ /* 0x040fe400078e10ff */
[----:B------:R-:W-:Y:S01]  /*4e00*/  IADD3 R9, PT, PT, R31, 0x1, RZ ;  /* 0x000000011f097810 */ /* 0x000fe20007ffe0ff */
[----:B------:R-:W-:Y:S01]  /*4e10*/  IMAD R31, R30, 0x2, R31 ;  /* 0x000000021e1f7824 */ /* 0x000fe200078e021f */
[----:B------:R-:W-:-:S07]  /*4e20*/  IADD3 R5, PT, PT, R5, 0x1, RZ ;  /* 0x0000000105057810 */ /* 0x000fce0007ffe0ff */
.L_x_43:
[----:B------:R-:W-:Y:S02]  /*4e30*/  IADD3 R21, PT, PT, R9, -0x1, RZ ;  /* 0xffffffff09157810 */ /* 0x000fe40007ffe0ff */
[----:B------:R-:W-:Y:S02]  /*4e40*/  IABS R27, R9 ;  /* 0x00000009001b7213 */ /* 0x000fe40000000000 */
[----:B------:R-:W-:Y:S02]  /*4e50*/  IABS R23, R21 ;  /* 0x0000001500177213 */ /* 0x000fe40000000000 */
[----:B------:R-:W-:-:S03]  /*4e60*/  LOP3.LUT R21, R21, R0, RZ, 0x3c, !PT ;  /* 0x0000000015157212 */ /* 0x000fc600078e3cff */
[----:B------:R-:W-:Y:S01]  /*4e70*/  IMAD.HI.U32 R6, R4, R23, RZ ;  /* 0x0000001704067227 */ /* 0x000fe200078e00ff */
[----:B------:R-:W-:Y:S02]  /*4e80*/  ISETP.GE.AND P3, PT, R21, RZ, PT ;  /* 0x000000ff1500720c */ /* 0x000fe40003f66270 */
[----:B------:R-:W0:Y:S02]  /*4e90*/  LDC.64 R20, c[0x0][0x390] ;  /* 0x0000e400ff147b82 */ /* 0x000e240000000a00 */
[----:B------:R-:W-:-:S05]  /*4ea0*/  IADD3 R8, PT, PT, RZ, -R6, RZ ;  /* 0x80000006ff087210 */ /* 0x000fca0007ffe0ff */
[----:B------:R-:W-:Y:S02]  /*4eb0*/  IMAD R23, R2, R8, R23 ;  /* 0x0000000802177224 */ /* 0x000fe400078e0217 */
[----:B------:R-:W-:-:S03]  /*4ec0*/  IMAD.HI.U32 R8, R4, R27, RZ ;  /* 0x0000001b04087227 */ /* 0x000fc600078e00ff */
[----:B------:R-:W-:Y:S02]  /*4ed0*/  ISETP.GT.U32.AND P2, PT, R2, R23, PT ;  /* 0x000000170200720c */ /* 0x000fe40003f44070 */
[----:B------:R-:W-:-:S05]  /*4ee0*/  IADD3 R10, PT, PT, RZ, -R8, RZ ;  /* 0x80000008ff0a7210 */ /* 0x000fca0007ffe0ff */
[----:B------:R-:W-:-:S05]  /*4ef0*/  IMAD R27, R2, R10, R27 ;  /* 0x0000000a021b7224 */ /* 0x000fca00078e021b */
[----:B------:R-:W-:Y:S01]  /*4f00*/  ISETP.GT.U32.AND P4, PT, R2, R27, PT ;  /* 0x0000001b0200720c */ /* 0x000fe20003f84070 */
[----:B------:R-:W-:Y:S01]  /*4f10*/  @!P2 IMAD.IADD R23, R23, 0x1, -R2 ;  /* 0x000000011717a824 */ /* 0x000fe200078e0a02 */
[----:B------:R-:W-:-:S04]  /*4f20*/  @!P2 IADD3 R6, PT, PT, R6, 0x1, RZ ;  /* 0x000000010606a810 */ /* 0x000fc80007ffe0ff */
[----:B------:R-:W-:Y:S02]  /*4f30*/  ISETP.GE.U32.AND P1, PT, R23, R2, PT ;  /* 0x000000021700720c */ /* 0x000fe40003f26070 */
[----:B------:R-:W-:Y:S01]  /*4f40*/  LOP3.LUT R12, R9, R0, RZ, 0x3c, !PT ;  /* 0x00000000090c7212 */ /* 0x000fe200078e3cff */
[----:B------:R-:W1:Y:S04]  /*4f50*/  LDC.64 R22, c[0x0][0x398] ;  /* 0x0000e600ff167b82 */ /* 0x000e680000000a00 */
[----:B------:R-:W-:-:S05]  /*4f60*/  @!P4 IMAD.IADD R27, R27, 0x1, -R2 ;  /* 0x000000011b1bc824 */ /* 0x000fca00078e0a02 */
[----:B------:R-:W-:Y:S01]  /*4f70*/  ISETP.GE.U32.AND P2, PT, R27, R2, PT ;  /* 0x000000021b00720c */ /* 0x000fe20003f46070 */
[----:B------:R-:W-:Y:S01]  /*4f80*/  @P1 VIADD R6, R6, 0x1 ;  /* 0x0000000106061836 */ /* 0x000fe20000000000 */
[----:B------:R-:W-:-:S04]  /*4f90*/  ISETP.NE.AND P1, PT, R0, RZ, PT ;  /* 0x000000ff0000720c */ /* 0x000fc80003f25270 */
[----:B------:R-:W-:Y:S02]  /*4fa0*/  MOV R25, R6 ;  /* 0x0000000600197202 */ /* 0x000fe40000000f00 */
[----:B------:R-:W-:Y:S02]  /*4fb0*/  LOP3.LUT R6, RZ, R0, RZ, 0x33, !PT ;  /* 0x00000000ff067212 */ /* 0x000fe400078e33ff */
[----:B------:R-:W-:-:S04]  /*4fc0*/  @!P3 IADD3 R25, PT, PT, RZ, -R25, RZ ;  /* 0x80000019ff19b210 */ /* 0x000fc80007ffe0ff */
[----:B------:R-:W-:-:S04]  /*4fd0*/  SEL R10, R6, R25, !P1 ;  /* 0x00000019060a7207 */ /* 0x000fc80004800000 */
[----:B------:R-:W-:-:S05]  /*4fe0*/  IADD3 R25, PT, PT, R29, R10, RZ ;  /* 0x0000000a1d197210 */ /* 0x000fca0007ffe0ff */
[----:B0-----:R-:W-:-:S06]  /*4ff0*/  IMAD.WIDE R26, R25, 0x2, R20 ;  /* 0x00000002191a7825 */ /* 0x001fcc00078e0214 */
[----:B------:R-:W2:Y:S01]  /*5000*/  LDG.E.U16.CONSTANT R26, desc[UR6][R26.64] ;  /* 0x000000061a1a7981 */ /* 0x000ea2000c1e9500 */
[----:B------:R-:W-:Y:S01]  /*5010*/  ISETP.GE.AND P3, PT, R12, RZ, PT ;  /* 0x000000ff0c00720c */ /* 0x000fe20003f66270 */
[----:B-1----:R-:W-:Y:S01]  /*5020*/  IMAD.WIDE R24, R25, 0x2, R22 ;  /* 0x0000000219187825 */ /* 0x002fe200078e0216 */
[----:B------:R-:W-:-:S05]  /*5030*/  @!P4 IADD3 R8, PT, PT, R8, 0x1, RZ ;  /* 0x000000010808c810 */ /* 0x000fca0007ffe0ff */
[----:B------:R-:W-:Y:S01]  /*5040*/  @P2 VIADD R8, R8, 0x1 ;  /* 0x0000000108082836 */ /* 0x000fe20000000000 */
[----:B------:R-:W3:Y:S05]  /*5050*/  LDG.E.U16.CONSTANT R24, desc[UR6][R24.64] ;  /* 0x0000000618187981 */ /* 0x000eea000c1e9500 */
[----:B------:R-:W-:-:S04]  /*5060*/  @!P3 IADD3 R8, PT, PT, RZ, -R8, RZ ;  /* 0x80000008ff08b210 */ /* 0x000fc80007ffe0ff */
[----:B------:R-:W-:-:S04]  /*5070*/  SEL R12, R6, R8, !P1 ;  /* 0x00000008060c7207 */ /* 0x000fc80004800000 */
[----:B------:R-:W-:-:S13]  /*5080*/  ISETP.NE.AND P2, PT, R10, R12, PT ;  /* 0x0000000c0a00720c */ /* 0x000fda0003f45270 */
[----:B------:R-:W-:Y:S01]  /*5090*/  @P2 IADD3 R12, PT, PT, R29, R12, RZ ;  /* 0x0000000c1d0c2210 */ /* 0x000fe20007ffe0ff */
[----:B--2---:R-:W-:-:S04]  /*50a0*/  HADD2.F32 R10, -RZ, R26.H0_H0 ;  /* 0x2000001aff0a7230 */ /* 0x004fc80000004100 */
[----:B------:R-:W-:-:S04]  /*50b0*/  @P2 IMAD.WIDE R26, R12, 0x2, R20 ;  /* 0x000000020c1a2825 */ /* 0x000fc800078e0214 */
[----:B------:R-:W-:Y:S02]  /*50c0*/  FMUL R10, R10, UR5 ;  /* 0x000000050a0a7c20 */ /* 0x000fe40008400000 */
[----:B------:R-:W2:Y:S01]  /*50d0*/  @P2 LDG.E.U16.CONSTANT R26, desc[UR6][R26.64] ;  /* 0x000000061a1a2981 */ /* 0x000ea2000c1e9500 */
[----:B---3--:R-:W-:Y:S02]  /*50e0*/  HADD2.F32 R8, -RZ, R24.H0_H0 ;  /* 0x20000018ff087230 */ /* 0x008fe40000004100 */
[----:B------:R-:W-:Y:S01]  /*50f0*/  FMUL R25, R10, UR4 ;  /* 0x000000040a197c20 */ /* 0x000fe20008400000 */
[----:B------:R-:W-:-:S03]  /*5100*/  IMAD.MOV.U32 R32, RZ, RZ, R10 ;  /* 0x000000ffff207224 */ /* 0x000fc600078e000a */
[----:B------:R-:W-:Y:S01]  /*5110*/  FADD R8, R8, -R25 ;  /* 0x8000001908087221 */ /* 0x000fe20000000000 */
[----:B--2---:R-:W-:-:S05]  /*5120*/  @P2 HADD2.F32 R24, -RZ, R26.H0_H0 ;  /* 0x2000001aff182230 */ /* 0x004fca0000004100 */
[----:B------:R-:W-:Y:S01]  /*5130*/  @P2 FMUL R32, R24, UR5 ;  /* 0x0000000518202c20 */ /* 0x000fe20008400000 */
[----:B------:R-:W-:-:S06]  /*5140*/  @P2 IMAD.WIDE R24, R12, 0x2, R22 ;  /* 0x000000020c182825 */ /* 0x000fcc00078e0216 */
[----:B------:R-:W2:Y:S01]  /*5150*/  @P2 LDG.E.U16.CONSTANT R24, desc[UR6][R24.64] ;  /* 0x0000000618182981 */ /* 0x000ea2000c1e9500 */
[C---:B------:R-:W-:Y:S01]  /*5160*/  F2FP.F16.F32.PACK_AB R10, R32.reuse, R10 ;  /* 0x0000000a200a723e */ /* 0x040fe200000000ff */
[----:B------:R-:W-:Y:S01]  /*5170*/  @P2 FMUL R32, R32, UR4 ;  /* 0x0000000420202c20 */ /* 0x000fe20008400000 */
[----:B------:R-:W-:Y:S01]  /*5180*/  MOV R12, R8 ;  /* 0x00000008000c7202 */ /* 0x000fe20000000f00 */
[----:B--2---:R-:W-:Y:S02]  /*5190*/  @P2 HADD2.F32 R34, -RZ, R24.H0_H0 ;  /* 0x20000018ff222230 */ /* 0x004fe40000004100 */
[----:B------:R-:W-:-:S05]  /*51a0*/  IMAD.WIDE.U32 R24, R13, 0x4, R14 ;  /* 0x000000040d187825 */ /* 0x000fca00078e000e */
[----:B------:R-:W2:Y:S01]  /*51b0*/  LDG.E.CONSTANT R27, desc[UR6][R24.64] ;  /* 0x00000006181b7981 */ /* 0x000ea2000c1e9900 */
[----:B------:R-:W-:-:S05]  /*51c0*/  @P2 FADD R12, R34, -R32 ;  /* 0x80000020220c2221 */ /* 0x000fca0000000000 */
[----:B------:R-:W-:Y:S02]  /*51d0*/  F2FP.F16.F32.PACK_AB R8, R12, R8 ;  /* 0x000000080c08723e */ /* 0x000fe400000000ff */
[----:B------:R-:W-:-:S03]  /*51e0*/  IABS R32, R37 ;  /* 0x0000002500207213 */ /* 0x000fc60000000000 */
[----:B--2---:R-:W-:Y:S01]  /*51f0*/  HFMA2 R12, R27, R10, R8 ;  /* 0x0000000a1b0c7231 */ /* 0x004fe20000000008 */
[----:B------:R-:W-:-:S04]  /*5200*/  IADD3 R10, PT, PT, R31, 0x1, RZ ;  /* 0x000000011f0a7810 */ /* 0x000fc80007ffe0ff */
[----:B------:R-:W-:Y:S02]  /*5210*/  IABS R34, R10 ;  /* 0x0000000a00227213 */ /* 0x000fe40000000000 */
[----:B------:R-:W-:Y:S01]  /*5220*/  LOP3.LUT R10, R10, R0, RZ, 0x3c, !PT ;  /* 0x000000000a0a7212 */ /* 0x000fe200078e3cff */
[----:B------:R-:W-:-:S03]  /*5230*/  IMAD.WIDE.U32 R26, R13, 0x4, R18 ;  /* 0x000000040d1a7825 */ /* 0x000fc600078e0012 */
[----:B------:R-:W-:Y:S01]  /*5240*/  ISETP.GE.AND P2, PT, R10, RZ, PT ;  /* 0x000000ff0a00720c */ /* 0x000fe20003f46270 */
[----:B------:R-:W-:Y:S01]  /*5250*/  IMAD.HI.U32 R10, R4, R32, RZ ;  /* 0x00000020040a7227 */ /* 0x000fe200078e00ff */
[----:B------:R0:W-:Y:S04]  /*5260*/  STG.E desc[UR6][R26.64], R12 ;  /* 0x0000000c1a007986 */ /* 0x0001e8000c101906 */
[----:B0-----:R-:W-:-:S05]  /*5270*/  IADD3 R27, PT, PT, RZ, -R10, RZ ;  /* 0x8000000aff1b7210 */ /* 0x001fca0007ffe0ff */
[----:B------:R-:W-:-:S05]  /*5280*/  IMAD R27, R2, R27, R32 ;  /* 0x0000001b021b7224 */ /* 0x000fca00078e0220 */
[----:B------:R-:W-:Y:S02]  /*5290*/  ISETP.GT.U32.AND P4, PT, R2, R27, PT ;  /* 0x0000001b0200720c */ /* 0x000fe40003f84070 */
[----:B------:R-:W-:Y:S01]  /*52a0*/  LOP3.LUT R12, R37, R0, RZ, 0x3c, !PT ;  /* 0x00000000250c7212 */ /* 0x000fe200078e3cff */
[----:B------:R-:W-:-:S10]  /*52b0*/  IMAD.HI.U32 R8, R4, R34, RZ ;  /* 0x0000002204087227 */ /* 0x000fd400078e00ff */
[----:B------:R-:W-:-:S04]  /*52c0*/  @!P4 IADD3 R27, PT, PT, R27, -R2, RZ ;  /* 0x800000021b1bc210 */ /* 0x000fc80007ffe0ff */
[----:B------:R-:W-:Y:S02]  /*52d0*/  ISETP.GE.U32.AND P3, PT, R27, R2, PT ;  /* 0x000000021b00720c */ /* 0x000fe40003f66070 */
[----:B------:R-:W-:Y:S01]  /*52e0*/  ISETP.GE.AND P5, PT, R12, RZ, PT ;  /* 0x000000ff0c00720c */ /* 0x000fe20003fa6270 */
[----:B------:R-:W-:Y:S02]  /*52f0*/  @!P4 VIADD R10, R10, 0x1 ;  /* 0x000000010a0ac836 */ /* 0x000fe40000000000 */
[----:B------:R-:W-:-:S04]  /*5300*/  IMAD.MOV R25, RZ, RZ, -R8 ;  /* 0x000000ffff197224 */ /* 0x000fc800078e0a08 */
[----:B------:R-:W-:-:S04]  /*5310*/  IMAD R25, R2, R25, R34 ;  /* 0x0000001902197224 */ /* 0x000fc800078e0222 */
[----:B------:R-:W-:Y:S02]  /*5320*/  @P3 IADD3 R10, PT, PT, R10, 0x1, RZ ;  /* 0x000000010a0a3810 */ /* 0x000fe40007ffe0ff */
[----:B------:R-:W-:Y:S02]  /*5330*/  ISETP.GT.U32.AND P4, PT, R2, R25, PT ;  /* 0x000000190200720c */ /* 0x000fe40003f84070 */
[----:B------:R-:W-:-:S04]  /*5340*/  @!P5 IADD3 R10, PT, PT, RZ, -R10, RZ ;  /* 0x8000000aff0ad210 */ /* 0x000fc80007ffe0ff */
[----:B------:R-:W-:-:S04]  /*5350*/  SEL R10, R6, R10, !P1 ;  /* 0x0000000a060a7207 */ /* 0x000fc80004800000 */
[----:B------:R-:W-:-:S03]  /*5360*/  IADD3 R24, PT, PT, R29, R10, RZ ;  /* 0x0000000a1d187210 */ /* 0x000fc60007ffe0ff */
[----:B------:R-:W-:Y:S02]  /*5370*/  @!P4 IMAD.IADD R25, R25, 0x1, -R2 ;  /* 0x000000011919c824 */ /* 0x000fe400078e0a02 */
[----:B------:R-:W-:-:S03]  /*5380*/  IMAD.WIDE R26, R24, 0x2, R20 ;  /* 0x00000002181a7825 */ /* 0x000fc600078e0214 */
[----:B------:R-:W-:Y:S01]  /*5390*/  ISETP.GE.U32.AND P3, PT, R25, R2, PT ;  /* 0x000000021900720c */ /* 0x000fe20003f66070 */
[----:B------:R-:W-:Y:S02]  /*53a0*/  IMAD.WIDE R24, R24, 0x2, R22 ;  /* 0x0000000218187825 */ /* 0x000fe400078e0216 */
[----:B------:R0:W2:Y:S04]  /*53b0*/  LDG.E.U16.CONSTANT R26, desc[UR6][R26.64] ;  /* 0x000000061a1a7981 */ /* 0x0000a8000c1e9500 */
[----:B------:R-:W3:Y:S01]  /*53c0*/  LDG.E.U16.CONSTANT R24, desc[UR6][R24.64] ;  /* 0x0000000618187981 */ /* 0x000ee2000c1e9500 */
[----:B------:R-:W-:-:S05]  /*53d0*/  @!P4 IADD3 R8, PT, PT, R8, 0x1, RZ ;  /* 0x000000010808c810 */ /* 0x000fca0007ffe0ff */
[----:B------:R-:W-:-:S05]  /*53e0*/  @P3 VIADD R8, R8, 0x1 ;  /* 0x0000000108083836 */ /* 0x000fca0000000000 */
[----:B------:R-:W-:-:S04]  /*53f0*/  @!P2 IADD3 R8, PT, PT, RZ, -R8, RZ ;  /* 0x80000008ff08a210 */ /* 0x000fc80007ffe0ff */
[----:B------:R-:W-:-:S04]  /*5400*/  SEL R8, R6, R8, !P1 ;  /* 0x0000000806087207 */ /* 0x000fc80004800000 */
[----:B------:R-:W-:-:S13]  /*5410*/  ISETP.NE.AND P2, PT, R10, R8, PT ;  /* 0x000000080a00720c */ /* 0x000fda0003f45270 */
[----:B0-----:R-:W-:Y:S01]  /*5420*/  @P2 IADD3 R27, PT, PT, R29, R8, RZ ;  /* 0x000000081d1b2210 */ /* 0x001fe20007ffe0ff */
[----:B--2---:R-:W-:-:S05]  /*5430*/  HADD2.F32 R10, -RZ, R26.H0_H0 ;  /* 0x2000001aff0a7230 */ /* 0x004fca0000004100 */
[----:B------:R-:W-:Y:S01]  /*5440*/  FMUL R10, R10, UR5 ;  /* 0x000000050a0a7c20 */ /* 0x000fe20008400000 */
[----:B---3--:R-:W-:-:S03]  /*5450*/  HADD2.F32 R8, -RZ, R24.H0_H0 ;  /* 0x20000018ff087230 */ /* 0x008fc60000004100 */
[----:B------:R-:W-:-:S04]  /*5460*/  FMUL R25, R10, UR4 ;  /* 0x000000040a197c20 */ /* 0x000fc80008400000 */
[----:B------:R-:W-:Y:S01]  /*5470*/  FADD R8, R8, -R25 ;  /* 0x8000001908087221 */ /* 0x000fe20000000000 */
[----:B------:R-:W-:-:S06]  /*5480*/  @P2 IMAD.WIDE R24, R27, 0x2, R20 ;  /* 0x000000021b182825 */ /* 0x000fcc00078e0214 */
[----:B------:R-:W2:Y:S01]  /*5490*/  @P2 LDG.E.U16.CONSTANT R24, desc[UR6][R24.64] ;  /* 0x0000000618182981 */ /* 0x000ea2000c1e9500 */
[----:B------:R-:W-:Y:S02]  /*54a0*/  IMAD.MOV.U32 R12, RZ, RZ, R10 ;  /* 0x000000ffff0c7224 */ /* 0x000fe400078e000a */
[----:B--2---:R-:W-:-:S05]  /*54b0*/  @P2 HADD2.F32 R26, -RZ, R24.H0_H0 ;  /* 0x20000018ff1a2230 */ /* 0x004fca0000004100 */
[----:B------:R-:W-:Y:S01]  /*54c0*/  @P2 FMUL R12, R26, UR5 ;  /* 0x000000051a0c2c20 */ /* 0x000fe20008400000 */
[----:B------:R-:W-:-:S06]  /*54d0*/  @P2 IMAD.WIDE R26, R27, 0x2, R22 ;  /* 0x000000021b1a2825 */ /* 0x000fcc00078e0216 */
[----:B------:R0:W2:Y:S01]  /*54e0*/  @P2 LDG.E.U16.CONSTANT R26, desc[UR6][R26.64] ;  /* 0x000000061a1a2981 */ /* 0x0000a2000c1e9500 */
[----:B------:R-:W-:-:S06]  /*54f0*/  IMAD.WIDE.U32 R24, R33, 0x4, R14 ;  /* 0x0000000421187825 */ /* 0x000fcc00078e000e */
[----:B------:R-:W3:Y:S01]  /*5500*/  LDG.E.CONSTANT R25, desc[UR6][R24.64] ;  /* 0x0000000618197981 */ /* 0x000ee2000c1e9900 */
[C---:B------:R-:W-:Y:S01]  /*5510*/  @P2 FMUL R34, R12.reuse, UR4 ;  /* 0x000000040c222c20 */ /* 0x040fe20008400000 */
[----:B------:R-:W-:Y:S02]  /*5520*/  F2FP.F16.F32.PACK_AB R10, R12, R10 ;  /* 0x0000000a0c0a723e */ /* 0x000fe400000000ff */
[----:B------:R-:W-:Y:S02]  /*5530*/  MOV R12, R8 ;  /* 0x00000008000c7202 */ /* 0x000fe40000000f00 */
[----:B0-----:R-:W-:Y:S01]  /*5540*/  IADD3 R27, PT, PT, R5, -0x1, RZ ;  /* 0xffffffff051b7810 */ /* 0x001fe20007ffe0ff */
[----:B--2---:R-:W-:-:S05]  /*5550*/  @P2 HADD2.F32 R32, -RZ, R26.H0_H0 ;  /* 0x2000001aff202230 */ /* 0x004fca0000004100 */
[----:B------:R-:W-:-:S05]  /*5560*/  @P2 FADD R12, R32, -R34 ;  /* 0x80000022200c2221 */ /* 0x000fca0000000000 */
[----:B------:R-:W-:Y:S02]  /*5570*/  F2FP.F16.F32.PACK_AB R8, R12, R8 ;  /* 0x000000080c08723e */ /* 0x000fe400000000ff */
[----:B------:R-:W-:-:S03]  /*5580*/  IABS R12, R27 ;  /* 0x0000001b000c7213 */ /* 0x000fc60000000000 */
[----:B---3--:R-:W-:Y:S02]  /*5590*/  HFMA2 R8, R25, R10, R8 ;  /* 0x0000000a19087231 */ /* 0x008fe40000000008 */
[----:B------:R-:W-:-:S04]  /*55a0*/  IMAD.HI.U32 R10, R4, R12, RZ ;  /* 0x0000000c040a7227 */ /* 0x000fc800078e00ff */
[----:B------:R-:W-:-:S04]  /*55b0*/  IMAD.MOV R26, RZ, RZ, -R10 ;  /* 0x000000ffff1a7224 */ /* 0x000fc800078e0a0a */
[----:B------:R-:W-:Y:S01]  /*55c0*/  IMAD R12, R2, R26, R12 ;  /* 0x0000001a020c7224 */ /* 0x000fe200078e020c */
[----:B------:R-:W-:Y:S01]  /*55d0*/  IABS R26, R5 ;  /* 0x00000005001a7213 */ /* 0x000fe20000000000 */
[----:B------:R-:W-:-:S03]  /*55e0*/  IMAD.WIDE.U32 R24, R33, 0x4, R18 ;  /* 0x0000000421187825 */ /* 0x000fc600078e0012 */
[----:B------:R-:W-:Y:S02]  /*55f0*/  ISETP.GT.U32.AND P3, PT, R2, R12, PT ;  /* 0x0000000c0200720c */ /* 0x000fe40003f64070 */
[----:B------:R0:W-:Y:S01]  /*5600*/  STG.E desc[UR6][R24.64], R8 ;  /* 0x0000000818007986 */ /* 0x0001e2000c101906 */
[----:B------:R-:W-:Y:S01]  /*5610*/  LOP3.LUT R27, R27, R0, RZ, 0x3c, !PT ;  /* 0x000000001b1b7212 */ /* 0x000fe200078e3cff */
[----:B0-----:R-:W-:-:S09]  /*5620*/  IMAD.HI.U32 R8, R4, R26, RZ ;  /* 0x0000001a04087227 */ /* 0x001fd200078e00ff */
[----:B------:R-:W-:Y:S02]  /*5630*/  @!P3 IADD3 R12, PT, PT, R12, -R2, RZ ;  /* 0x800000020c0cb210 */ /* 0x000fe40007ffe0ff */
[----:B------:R-:W-:Y:S02]  /*5640*/  IADD3 R25, PT, PT, RZ, -R8, RZ ;  /* 0x80000008ff197210 */ /* 0x000fe40007ffe0ff */
[----:B------:R-:W-:-:S03]  /*5650*/  ISETP.GE.U32.AND P2, PT, R12, R2, PT ;  /* 0x000000020c00720c */ /* 0x000fc60003f46070 */
[----:B------:R-:W-:Y:S01]  /*5660*/  IMAD R25, R2, R25, R26 ;  /* 0x0000001902197224 */ /* 0x000fe200078e021a */
[----:B------:R-:W-:Y:S01]  /*5670*/  ISETP.GE.AND P4, PT, R27, RZ, PT ;  /* 0x000000ff1b00720c */ /* 0x000fe20003f86270 */
[----:B------:R-:W-:-:S03]  /*5680*/  @!P3 VIADD R10, R10, 0x1 ;  /* 0x000000010a0ab836 */ /* 0x000fc60000000000 */
[----:B------:R-:W-:-:S05]  /*5690*/  ISETP.GT.U32.AND P3, PT, R2, R25, PT ;  /* 0x000000190200720c */ /* 0x000fca0003f64070 */
[----:B------:R-:W-:-:S04]  /*56a0*/  @P2 IADD3 R10, PT, PT, R10, 0x1, RZ ;  /* 0x000000010a0a2810 */ /* 0x000fc80007ffe0ff */
[----:B------:R-:W-:-:S04]  /*56b0*/  @!P4 IADD3 R10, PT, PT, RZ, -R10, RZ ;  /* 0x8000000aff0ac210 */ /* 0x000fc80007ffe0ff */
[----:B------:R-:W-:Y:S01]  /*56c0*/  @!P3 IMAD.IADD R25, R25, 0x1, -R2 ;  /* 0x000000011919b824 */ /* 0x000fe200078e0a02 */
[----:B------:R-:W-:-:S04]  /*56d0*/  SEL R10, R6, R10, !P1 ;  /* 0x0000000a060a7207 */ /* 0x000fc80004800000 */
[----:B------:R-:W-:Y:S02]  /*56e0*/  ISETP.GE.U32.AND P2, PT, R25, R2, PT ;  /* 0x000000021900720c */ /* 0x000fe40003f46070 */
[----:B------:R-:W-:-:S05]  /*56f0*/  IADD3 R25, PT, PT, R29, R10, RZ ;  /* 0x0000000a1d197210 */ /* 0x000fca0007ffe0ff */
[----:B------:R-:W-:-:S06]  /*5700*/  IMAD.WIDE R26, R25, 0x2, R20 ;  /* 0x00000002191a7825 */ /* 0x000fcc00078e0214 */
[----:B------:R-:W2:Y:S01]  /*5710*/  LDG.E.U16.CONSTANT R26, desc[UR6][R26.64] ;  /* 0x000000061a1a7981 */ /* 0x000ea2000c1e9500 */
[----:B------:R-:W-:-:S04]  /*5720*/  LOP3.LUT R12, R5, R0, RZ, 0x3c, !PT ;  /* 0x00000000050c7212 */ /* 0x000fc800078e3cff */
[----:B------:R-:W-:Y:S02]  /*5730*/  ISETP.GE.AND P4, PT, R12, RZ, PT ;  /* 0x000000ff0c00720c */ /* 0x000fe40003f86270 */
[----:B------:R-:W-:-:S05]  /*5740*/  @!P3 IADD3 R8, PT, PT, R8, 0x1, RZ ;  /* 0x000000010808b810 */ /* 0x000fca0007ffe0ff */
[----:B------:R-:W-:-:S06]  /*5750*/  @P2 VIADD R8, R8, 0x1 ;  /* 0x0000000108082836 */ /* 0x000fcc0000000000 */
[----:B------:R-:W-:-:S04]  /*5760*/  @!P4 IADD3 R8, PT, PT, RZ, -R8, RZ ;  /* 0x80000008ff08c210 */ /* 0x000fc80007ffe0ff */
[----:B------:R-:W-:-:S04]  /*5770*/  SEL R8, R6, R8, !P1 ;  /* 0x0000000806087207 */ /* 0x000fc80004800000 */
[----:B------:R-:W-:Y:S01]  /*5780*/  ISETP.NE.AND P2, PT, R10, R8, PT ;  /* 0x000000080a00720c */ /* 0x000fe20003f45270 */
[----:B------:R-:W-:-:S06]  /*5790*/  IMAD.WIDE R24, R25, 0x2, R22 ;  /* 0x0000000219187825 */ /* 0x000fcc00078e0216 */
[----:B------:R0:W3:Y:S06]  /*57a0*/  LDG.E.U16.CONSTANT R24, desc[UR6][R24.64] ;  /* 0x0000000618187981 */ /* 0x0000ec000c1e9500 */
[----:B------:R-:W-:Y:S01]  /*57b0*/  @P2 IADD3 R12, PT, PT, R29, R8, RZ ;  /* 0x000000081d0c2210 */ /* 0x000fe20007ffe0ff */
[----:B--2---:R-:W-:-:S04]  /*57c0*/  HADD2.F32 R10, -RZ, R26.H0_H0 ;  /* 0x2000001aff0a7230 */ /* 0x004fc80000004100 */
[----:B------:R-:W-:-:S06]  /*57d0*/  @P2 IMAD.WIDE R26, R12, 0x2, R20 ;  /* 0x000000020c1a2825 */ /* 0x000fcc00078e0214 */
[----:B------:R-:W2:Y:S01]  /*57e0*/  @P2 LDG.E.U16.CONSTANT R26, desc[UR6][R26.64] ;  /* 0x000000061a1a2981 */ /* 0x000ea2000c1e9500 */
[----:B------:R-:W-:-:S04]  /*57f0*/  FMUL R10, R10, UR5 ;  /* 0x000000050a0a7c20 */ /* 0x000fc80008400000 */
[----:B0-----:R-:W-:Y:S01]  /*5800*/  FMUL R25, R10, UR4 ;  /* 0x000000040a197c20 */ /* 0x001fe20008400000 */
[----:B------:R-:W-:Y:S02]  /*5810*/  IMAD.MOV.U32 R32, RZ, RZ, R10 ;  /* 0x000000ffff207224 */ /* 0x000fe400078e000a */
[----:B---3--:R-:W-:-:S05]  /*5820*/  HADD2.F32 R8, -RZ, R24.H0_H0 ;  /* 0x20000018ff087230 */ /* 0x008fca0000004100 */
        /* <DEDUP_REMOVED lines=10> */
[----:B------:R0:W2:Y:S01]  /*58d0*/  LDG.E.CONSTANT R27, desc[UR6][R24.64] ;  /* 0x00000006181b7981 */ /* 0x0000a2000c1e9900 */
[----:B------:R-:W-:-:S05]  /*58e0*/  @P2 FADD R12, R34, -R32 ;  /* 0x80000020220c2221 */ /* 0x000fca0000000000 */
[----:B------:R-:W-:Y:S02]  /*58f0*/  F2FP.F16.F32.PACK_AB R8, R12, R8 ;  /* 0x000000080c08723e */ /* 0x000fe400000000ff */
[----:B0-----:R-:W-:-:S03]  /*5900*/  IABS R25, R7 ;  /* 0x0000000700197213 */ /* 0x001fc60000000000 */
[----:B--2---:R-:W-:Y:S02]  /*5910*/  HFMA2 R12, R27, R10, R8 ;  /* 0x0000000a1b0c7231 */ /* 0x004fe40000000008 */
[----:B------:R-:W-:Y:S01]  /*5920*/  IMAD.WIDE.U32 R26, R3, 0x4, R18 ;  /* 0x00000004031a7825 */ /* 0x000fe200078e0012 */
[----:B------:R-:W-:-:S04]  /*5930*/  IADD3 R10, PT, PT, R7, -0x1, RZ ;  /* 0xffffffff070a7810 */ /* 0x000fc80007ffe0ff */
[----:B------:R-:W-:Y:S01]  /*5940*/  IABS R32, R10 ;  /* 0x0000000a00207213 */ /* 0x000fe20000000000 */
[----:B------:R0:W-:Y:S04]  /*5950*/  STG.E desc[UR6][R26.64], R12 ;  /* 0x0000000c1a007986 */ /* 0x0001e8000c101906 */
[----:B------:R-:W-:-:S04]  /*5960*/  IMAD.HI.U32 R8, R4, R32, RZ ;  /* 0x0000002004087227 */ /* 0x000fc800078e00ff */
[----:B0-----:R-:W-:-:S05]  /*5970*/  IMAD.HI.U32 R12, R4, R25, RZ ;  /* 0x00000019040c7227 */ /* 0x001fca00078e00ff */
[----:B------:R-:W-:Y:S01]  /*5980*/  IADD3 R24, PT, PT, RZ, -R12, RZ ;  /* 0x8000000cff187210 */ /* 0x000fe20007ffe0ff */
[----:B------:R-:W-:-:S04]  /*5990*/  IMAD.MOV R34, RZ, RZ, -R8 ;  /* 0x000000ffff227224 */ /* 0x000fc800078e0a08 */
[C---:B------:R-:W-:Y:S02]  /*59a0*/  IMAD R25, R2.reuse, R24, R25 ;  /* 0x0000001802197224 */ /* 0x040fe400078e0219 */
[----:B------:R-:W-:-:S03]  /*59b0*/  IMAD R32, R2, R34, R32 ;  /* 0x0000002202207224 */ /* 0x000fc600078e0220 */
[C---:B------:R-:W-:Y:S02]  /*59c0*/  ISETP.GT.U32.AND P5, PT, R2.reuse, R25, PT ;  /* 0x000000190200720c */ /* 0x040fe40003fa4070 */
[----:B------:R-:W-:Y:S02]  /*59d0*/  ISETP.GT.U32.AND P6, PT, R2, R32, PT ;  /* 0x000000200200720c */ /* 0x000fe40003fc4070 */
[----:B------:R-:W-:-:S04]  /*59e0*/  LOP3.LUT R10, R10, R0, RZ, 0x3c, !PT ;  /* 0x000000000a0a7212 */ /* 0x000fc800078e3cff */
[----:B------:R-:W-:-:S05]  /*59f0*/  ISETP.GE.AND P2, PT, R10, RZ, PT ;  /* 0x000000ff0a00720c */ /* 0x000fca0003f46270 */
[----:B------:R-:W-:Y:S02]  /*5a00*/  @!P5 IMAD.IADD R25, R25, 0x1, -R2 ;  /* 0x000000011919d824 */ /* 0x000fe400078e0a02 */
[----:B------:R-:W-:Y:S02]  /*5a10*/  @!P6 IADD3 R32, PT, PT, R32, -R2, RZ ;  /* 0x800000022020e210 */ /* 0x000fe40007ffe0ff */
[----:B------:R-:W-:Y:S02]  /*5a20*/  LOP3.LUT R10, R7, R0, RZ, 0x3c, !PT ;  /* 0x00000000070a7212 */ /* 0x000fe400078e3cff */
[-C--:B------:R-:W-:Y:S02]  /*5a30*/  ISETP.GE.U32.AND P4, PT, R32, R2.reuse, PT ;  /* 0x000000022000720c */ /* 0x080fe40003f86070 */
[----:B------:R-:W-:Y:S02]  /*5a40*/  ISETP.GE.U32.AND P3, PT, R25, R2, PT ;  /* 0x000000021900720c */ /* 0x000fe40003f66070 */
[----:B------:R-:W-:-:S02]  /*5a50*/  @!P6 IADD3 R8, PT, PT, R8, 0x1, RZ ;  /* 0x000000010808e810 */ /* 0x000fc40007ffe0ff */
[----:B------:R-:W-:Y:S02]  /*5a60*/  ISETP.GE.AND P6, PT, R10, RZ, PT ;  /* 0x000000ff0a00720c */ /* 0x000fe40003fc6270 */
[----:B------:R-:W-:-:S05]  /*5a70*/  @!P5 IADD3 R12, PT, PT, R12, 0x1, RZ ;  /* 0x000000010c0cd810 */ /* 0x000fca0007ffe0ff */
[----:B------:R-:W-:Y:S02]  /*5a80*/  @P4 VIADD R8, R8, 0x1 ;  /* 0x0000000108084836 */ /* 0x000fe40000000000 */
[----:B------:R-:W-:-:S03]  /*5a90*/  @P3 IADD3 R12, PT, PT, R12, 0x1, RZ ;  /* 0x000000010c0c3810 */ /* 0x000fc60007ffe0ff */
[----:B------:R-:W-:Y:S02]  /*5aa0*/  @!P2 IADD3 R8, PT, PT, RZ, -R8, RZ ;  /* 0x80000008ff08a210 */ /* 0x000fe40007ffe0ff */
[----:B------:R-:W-:Y:S02]  /*5ab0*/  @!P6 IMAD.MOV R12, RZ, RZ, -R12 ;  /* 0x000000ffff0ce224 */ /* 0x000fe400078e0a0c */
[----:B------:R-:W-:-:S03]  /*5ac0*/  SEL R8, R6, R8, !P1 ;  /* 0x0000000806087207 */ /* 0x000fc60004800000 */
[----:B------:R-:W-:-:S04]  /*5ad0*/  SEL R6, R6, R12, !P1 ;  /* 0x0000000c06067207 */ /* 0x000fc80004800000 */
[----:B------:R-:W-:Y:S02]  /*5ae0*/  ISETP.NE.AND P1, PT, R8, R6, PT ;  /* 0x000000060800720c */ /* 0x000fe40003f25270 */
[----:B------:R-:W-:-:S05]  /*5af0*/  IADD3 R25, PT, PT, R29, R8, RZ ;  /* 0x000000081d197210 */ /* 0x000fca0007ffe0ff */
[----:B------:R-:W-:-:S06]  /*5b00*/  IMAD.WIDE R26, R25, 0x2, R20 ;  /* 0x00000002191a7825 */ /* 0x000fcc00078e0214 */
[----:B------:R-:W-:Y:S01]  /*5b10*/  @P1 IADD3 R6, PT, PT, R29, R6, RZ ;  /* 0x000000061d061210 */ /* 0x000fe20007ffe0ff */
[----:B------:R-:W2:Y:S01]  /*5b20*/  LDG.E.U16.CONSTANT R26, desc[UR6][R26.64] ;  /* 0x000000061a1a7981 */ /* 0x000ea2000c1e9500 */
[----:B------:R-:W-:-:S04]  /*5b30*/  IMAD.WIDE R24, R25, 0x2, R22 ;  /* 0x0000000219187825 */ /* 0x000fc800078e0216 */
[C---:B------:R-:W-:Y:S02]  /*5b40*/  @P1 IMAD.WIDE R20, R6.reuse, 0x2, R20 ;  /* 0x0000000206141825 */ /* 0x040fe400078e0214 */
[----:B------:R-:W3:Y:S02]  /*5b50*/  LDG.E.U16.CONSTANT R24, desc[UR6][R24.64] ;  /* 0x0000000618187981 */ /* 0x000ee4000c1e9500 */
[----:B------:R-:W-:Y:S02]  /*5b60*/  @P1 IMAD.WIDE R22, R6, 0x2, R22 ;  /* 0x0000000206161825 */ /* 0x000fe400078e0216 */
[----:B------:R0:W4:Y:S04]  /*5b70*/  @P1 LDG.E.U16.CONSTANT R8, desc[UR6][R20.64] ;  /* 0x0000000614081981 */ /* 0x000128000c1e9500 */
[----:B------:R-:W5:Y:S01]  /*5b80*/  @P1 LDG.E.U16.CONSTANT R22, desc[UR6][R22.64] ;  /* 0x0000000616161981 */ /* 0x000f62000c1e9500 */
[----:B0-----:R-:W-:-:S05]  /*5b90*/  IMAD.WIDE.U32 R20, R35, 0x4, R14 ;  /* 0x0000000423147825 */ /* 0x001fca00078e000e */
[----:B------:R0:W5:Y:S01]  /*5ba0*/  LDG.E.CONSTANT R6, desc[UR6][R20.64] ;  /* 0x0000000614067981 */ /* 0x000162000c1e9900 */
[----:B------:R-:W-:-:S04]  /*5bb0*/  IADD3 R13, PT, PT, R30, R13, R30 ;  /* 0x0000000d1e0d7210 */ /* 0x000fc80007ffe01e */
[C---:B------:R-:W-:Y:S01]  /*5bc0*/  IADD3 R13, PT, PT, R30.reuse, R13, R30 ;  /* 0x0000000d1e0d7210 */ /* 0x040fe20007ffe01e */
[C---:B------:R-:W-:Y:S01]  /*5bd0*/  IMAD R5, R30.reuse, 0x8, R5 ;  /* 0x000000081e057824 */ /* 0x040fe200078e0205 */
[C---:B------:R-:W-:Y:S01]  /*5be0*/  LEA R3, R30.reuse, R3, 0x2 ;  /* 0x000000031e037211 */ /* 0x040fe200078e10ff */
[C---:B------:R-:W-:Y:S01]  /*5bf0*/  IMAD R37, R30.reuse, 0x8, R37 ;  /* 0x000000081e257824 */ /* 0x040fe200078e0225 */
[C---:B------:R-:W-:Y:S01]  /*5c00*/  LEA R7, R30.reuse, R7, 0x3 ;  /* 0x000000071e077211 */ /* 0x040fe200078e18ff */
[C---:B------:R-:W-:Y:S01]  /*5c10*/  IMAD R31, R30.reuse, 0x8, R31 ;  /* 0x000000081e1f7824 */ /* 0x040fe200078e021f */
[C---:B------:R-:W-:Y:S02]  /*5c20*/  LEA R33, R30.reuse, R33, 0x2 ;  /* 0x000000211e217211 */ /* 0x040fe400078e10ff */
[----:B------:R-:W-:Y:S01]  /*5c30*/  LEA R9, R30, R9, 0x3 ;  /* 0x000000091e097211 */ /* 0x000fe200078e18ff */
[----:B--2---:R-:W-:-:S05]  /*5c40*/  HADD2.F32 R10, -RZ, R26.H0_H0 ;  /* 0x2000001aff0a7230 */ /* 0x004fca0000004100 */
[----:B------:R-:W-:Y:S01]  /*5c50*/  FMUL R32, R10, UR5 ;  /* 0x000000050a207c20 */ /* 0x000fe20008400000 */
[----:B---3--:R-:W-:Y:S02]  /*5c60*/  HADD2.F32 R10, -RZ, R24.H0_H0 ;  /* 0x20000018ff0a7230 */ /* 0x008fe40000004100 */
[----:B----4-:R-:W-:Y:S02]  /*5c70*/  @P1 HADD2.F32 R12, -RZ, R8.H0_H0 ;  /* 0x20000008ff0c1230 */ /* 0x010fe40000004100 */
[----:B------:R-:W-:Y:S01]  /*5c80*/  FMUL R27, R32, UR4 ;  /* 0x00000004201b7c20 */ /* 0x000fe20008400000 */
[----:B------:R-:W-:Y:S02]  /*5c90*/  IMAD.MOV.U32 R8, RZ, RZ, R32 ;  /* 0x000000ffff087224 */ /* 0x000fe400078e0020 */
[----:B------:R-:W-:Y:S01]  /*5ca0*/  @P1 FMUL R8, R12, UR5 ;  /* 0x000000050c081c20 */ /* 0x000fe20008400000 */
[----:B------:R-:W-:Y:S01]  /*5cb0*/  FADD R27, R10, -R27 ;  /* 0x8000001b0a1b7221 */ /* 0x000fe20000000000 */
[----:B-----5:R-:W-:-:S02]  /*5cc0*/  @P1 HADD2.F32 R22, -RZ, R22.H0_H0 ;  /* 0x20000016ff161230 */ /* 0x020fc40000004100 */
[----:B0-----:R-:W-:Y:S02]  /*5cd0*/  @P1 FMUL R21, R8, UR4 ;  /* 0x0000000408151c20 */ /* 0x001fe40008400000 */
[----:B------:R-:W-:Y:S02]  /*5ce0*/  MOV R10, R27 ;  /* 0x0000001b000a7202 */ /* 0x000fe40000000f00 */
[----:B------:R-:W-:Y:S01]  /*5cf0*/  @P1 FADD R10, R22, -R21 ;  /* 0x80000015160a1221 */ /* 0x000fe20000000000 */
[----:B------:R-:W-:-:S04]  /*5d00*/  F2FP.F16.F32.PACK_AB R8, R8, R32 ;  /* 0x000000200808723e */ /* 0x000fc800000000ff */
[----:B------:R-:W-:Y:S01]  /*5d10*/  F2FP.F16.F32.PACK_AB R10, R10, R27 ;  /* 0x0000001b0a0a723e */ /* 0x000fe200000000ff */
[----:B------:R-:W-:-:S04]  /*5d20*/  IMAD.WIDE.U32 R20, R35, 0x4, R18 ;  /* 0x0000000423147825 */ /* 0x000fc800078e0012 */
[----:B------:R-:W-:-:S05]  /*5d30*/  HFMA2 R23, R6, R8, R10 ;  /* 0x0000000806177231 */ /* 0x000fca000000000a */
[----:B------:R1:W-:Y:S01]  /*5d40*/  STG.E desc[UR6][R20.64], R23 ;  /* 0x0000001714007986 */ /* 0x0003e2000c101906 */
[----:B------:R-:W-:Y:S02]  /*5d50*/  ISETP.GE.AND P1, PT, R13, R28, PT ;  /* 0x0000001c0d00720c */ /* 0x000fe40003f26270 */
[----:B------:R-:W-:-:S11]  /*5d60*/  LEA R35, R30, R35, 0x2 ;  /* 0x000000231e237211 */ /* 0x000fd600078e10ff */
[----:B-1----:R-:W-:Y:S05]  /*5d70*/  @!P1 BRA `(.L_x_43) ;  /* 0xfffffff0002c9947 */ /* 0x002fea000383ffff */
.L_x_16:
[----:B------:R-:W-:Y:S05]  /*5d80*/  BSYNC.RECONVERGENT B0 ;  /* 0x0000000000007941 */ /* 0x000fea0003800200 */
.L_x_15:
[----:B------:R-:W-:Y:S05]  /*5d90*/  @!P0 EXIT ;  /* 0x000000000000894d */ /* 0x000fea0003800000 */
[----:B01----:R-:W0:Y:S01]  /*5da0*/  LDC R6, c[0x0][0x3a8] ;  /* 0x0000ea00ff067b82 */ /* 0x003e220000000800 */
[----:B------:R-:W-:Y:S01]  /*5db0*/  IMAD.MOV.U32 R2, RZ, RZ, RZ ;  /* 0x000000ffff027224 */ /* 0x000fe200078e00ff */
[----:B------:R-:W2:Y:S06]  /*5dc0*/  LDG.E.U16.CONSTANT R16, desc[UR6][R16.64] ;  /* 0x0000000610107981 */ /* 0x000eac000c1e9500 */
[----:B------:R-:W1:Y:S01]  /*5dd0*/  LDC.64 R12, c[0x0][0x398] ;  /* 0x0000e600ff0c7b82 */ /* 0x000e620000000a00 */
[----:B0-----:R-:W-:-:S04]  /*5de0*/  IABS R5, R6 ;  /* 0x0000000600057213 */ /* 0x001fc80000000000 */
[----:B------:R-:W0:Y:S01]  /*5df0*/  I2F.RP R4, R5 ;  /* 0x0000000500047306 */ /* 0x000e220000209400 */
[----:B-1----:R-:W-:-:S04]  /*5e00*/  ISETP.NE.U32.AND P1, PT, R12, RZ, PT ;  /* 0x000000ff0c00720c */ /* 0x002fc80003f25070 */
[----:B------:R-:W-:-:S03]  /*5e10*/  ISETP.NE.AND.EX P1, PT, R13, RZ, PT, P1 ;  /* 0x000000ff0d00720c */ /* 0x000fc60003f25310 */
[----:B0-----:R-:W0:Y:S02]  /*5e20*/  MUFU.RCP R4, R4 ;  /* 0x0000000400047308 */ /* 0x001e240000001000 */
[----:B0-----:R-:W-:-:S06]  /*5e30*/  IADD3 R7, PT, PT, R4, 0xffffffe, RZ ;  /* 0x0ffffffe04077810 */ /* 0x001fcc0007ffe0ff */
[----:B------:R-:W0:Y:S02]  /*5e40*/  F2I.FTZ.U32.TRUNC.NTZ R3, R7 ;  /* 0x0000000700037305 */ /* 0x000e24000021f000 */
[----:B0-----:R-:W-:-:S05]  /*5e50*/  IADD3 R0, PT, PT, RZ, -R3, RZ ;  /* 0x80000003ff007210 */ /* 0x001fca0007ffe0ff */
[----:B------:R-:W-:Y:S01]  /*5e60*/  IMAD R9, R0, R5, RZ ;  /* 0x0000000500097224 */ /* 0x000fe200078e02ff */
[----:B------:R-:W-:-:S03]  /*5e70*/  IABS R0, R11 ;  /* 0x0000000b00007213 */ /* 0x000fc60000000000 */
[----:B------:R-:W-:Y:S01]  /*5e80*/  IMAD.HI.U32 R9, R3, R9, R2 ;  /* 0x0000000903097227 */ /* 0x000fe200078e0002 */
[----:B------:R-:W-:-:S05]  /*5e90*/  MOV R2, R0 ;  /* 0x0000000000027202 */ /* 0x000fca0000000f00 */
[----:B------:R-:W-:Y:S02]  /*5ea0*/  IMAD.HI.U32 R0, R9, R2, RZ ;  /* 0x0000000209007227 */ /* 0x000fe400078e00ff */
[----:B------:R-:W0:Y:S03]  /*5eb0*/  LDC.64 R8, c[0x0][0x390] ;  /* 0x0000e400ff087b82 */ /* 0x000e260000000a00 */
[----:B------:R-:W-:-:S05]  /*5ec0*/  IADD3 R3, PT, PT, RZ, -R0, RZ ;  /* 0x80000000ff037210 */ /* 0x000fca0007ffe0ff */
[----:B------:R-:W-:-:S05]  /*5ed0*/  IMAD R2, R5, R3, R2 ;  /* 0x0000000305027224 */ /* 0x000fca00078e0202 */
[----:B------:R-:W-:Y:S02]  /*5ee0*/  ISETP.GT.U32.AND P3, PT, R5, R2, PT ;  /* 0x000000020500720c */ /* 0x000fe40003f64070 */
[----:B0-----:R-:W-:-:S11]  /*5ef0*/  ISETP.NE.U32.AND P0, PT, R8, RZ, PT ;  /* 0x000000ff0800720c */ /* 0x001fd60003f05070 */
[----:B------:R-:W-:Y:S01]  /*5f00*/  @!P3 IMAD.IADD R2, R2, 0x1, -R5 ;  /* 0x000000010202b824 */ /* 0x000fe200078e0a05 */
[----:B------:R-:W-:Y:S02]  /*5f10*/  @!P3 IADD3 R0, PT, PT, R0, 0x1, RZ ;  /* 0x000000010000b810 */ /* 0x000fe40007ffe0ff */
[----:B------:R-:W-:Y:S02]  /*5f20*/  ISETP.NE.AND.EX P0, PT, R9, RZ, PT, P0 ;  /* 0x000000ff0900720c */ /* 0x000fe40003f05300 */
[----:B------:R-:W-:Y:S02]  /*5f30*/  ISETP.GE.U32.AND P2, PT, R2, R5, PT ;  /* 0x000000050200720c */ /* 0x000fe40003f46070 */
[----:B------:R-:W-:Y:S01]  /*5f40*/  LOP3.LUT R2, R11, R6, RZ, 0x3c, !PT ;  /* 0x000000060b027212 */ /* 0x000fe200078e3cff */
[----:B------:R-:W0:Y:S01]  /*5f50*/  @P1 LDC.64 R4, c[0x0][0x398] ;  /* 0x0000e600ff041b82 */ /* 0x000e220000000a00 */
[----:B------:R-:W-:Y:S02]  /*5f60*/  ISETP.NE.AND P3, PT, R6, RZ, PT ;  /* 0x000000ff0600720c */ /* 0x000fe40003f65270 */
[----:B------:R-:W-:-:S05]  /*5f70*/  ISETP.GE.AND P4, PT, R2, RZ, PT ;  /* 0x000000ff0200720c */ /* 0x000fca0003f86270 */
[----:B------:R-:W1:Y:S02]  /*5f80*/  @P0 LDC.64 R2, c[0x0][0x390] ;  /* 0x0000e400ff020b82 */ /* 0x000e640000000a00 */
[----:B------:R-:W-:-:S06]  /*5f90*/  @P2 IADD3 R0, PT, PT, R0, 0x1, RZ ;  /* 0x0000000100002810 */ /* 0x000fcc0007ffe0ff */
[----:B------:R-:W-:Y:S01]  /*5fa0*/  @!P4 IMAD.MOV R0, RZ, RZ, -R0 ;  /* 0x000000ffff00c224 */ /* 0x000fe200078e0a00 */
[----:B------:R-:W-:-:S04]  /*5fb0*/  @!P3 LOP3.LUT R0, RZ, R6, RZ, 0x33, !PT ;  /* 0x00000006ff00b212 */ /* 0x000fc800078e33ff */
[----:B------:R-:W-:-:S05]  /*5fc0*/  IADD3 R29, PT, PT, R29, R0, RZ ;  /* 0x000000001d1d7210 */ /* 0x000fca0007ffe0ff */
[----:B-1----:R-:W-:-:S04]  /*5fd0*/  @P0 IMAD.WIDE R2, R29, 0x2, R2 ;  /* 0x000000021d020825 */ /* 0x002fc800078e0202 */
[----:B0-----:R-:W-:Y:S02]  /*5fe0*/  @P1 IMAD.WIDE R4, R29, 0x2, R4 ;  /* 0x000000021d041825 */ /* 0x001fe400078e0204 */
[----:B------:R-:W3:Y:S04]  /*5ff0*/  @P0 LDG.E.U16.CONSTANT R2, desc[UR6][R2.64] ;  /* 0x0000000602020981 */ /* 0x000ee8000c1e9500 */
[----:B------:R-:W4:Y:S01]  /*6000*/  @P1 LDG.E.U16.CONSTANT R4, desc[UR6][R4.64] ;  /* 0x0000000604041981 */ /* 0x000f22000c1e9500 */
[----:B------:R-:W-:Y:S02]  /*6010*/  HFMA2 R0, -RZ, RZ, 1.875, 0 ;  /* 0x3f800000ff007431 */ /* 0x000fe400000001ff */
[----:B------:R-:W-:Y:S02]  /*6020*/  IMAD.MOV.U32 R6, RZ, RZ, RZ ;  /* 0x000000ffff067224 */ /* 0x000fe400078e00ff */
[----:B------:R-:W-:-:S04]  /*6030*/  IMAD.WIDE R18, R11, 0x2, R18 ;  /* 0x000000020b127825 */ /* 0x000fc800078e0212 */
[----:B---3--:R-:W-:-:S05]  /*6040*/  @P0 HADD2.F32 R0, -RZ, R2.H0_H0 ;  /* 0x20000002ff000230 */ /* 0x008fca0000004100 */
[----:B------:R-:W-:Y:S01]  /*6050*/  FMUL R0, R0, UR5 ;  /* 0x0000000500007c20 */ /* 0x000fe20008400000 */
[----:B----4-:R-:W-:-:S03]  /*6060*/  @P1 HADD2.F32 R6, -RZ, R4.H0_H0 ;  /* 0x20000004ff061230 */ /* 0x010fc60000004100 */
[----:B------:R-:W-:-:S04]  /*6070*/  FMUL R7, R0, UR4 ;  /* 0x0000000400077c20 */ /* 0x000fc80008400000 */
[----:B------:R-:W-:-:S05]  /*6080*/  FADD R7, -R7, R6 ;  /* 0x0000000607077221 */ /* 0x000fca0000000100 */
[----:B------:R-:W-:-:S05]  /*6090*/  F2FP.F16.F32.PACK_AB R7, R7, R0 ;  /* 0x000000000707723e */ /* 0x000fca00000000ff */
[----:B--2---:R-:W-:-:S05]  /*60a0*/  HFMA2 R7, R16.H0_H0, R7.H0_H0, R7.H1_H1 ;  /* 0x2000000710077231 */ /* 0x004fca0000060807 */
[----:B------:R-:W-:Y:S01]  /*60b0*/  STG.E.U16 desc[UR6][R18.64], R7 ;  /* 0x0000000712007986 */ /* 0x000fe2000c101506 */
[----:B------:R-:W-:Y:S05]  /*60c0*/  EXIT ;  /* 0x000000000000794d */ /* 0x000fea0003800000 */
        .weak           $__internal_0_$__cuda_sm3x_div_rn_noftz_f32_slowpath
        .type           $__internal_0_$__cuda_sm3x_div_rn_noftz_f32_slowpath,@function
        .size           $__internal_0_$__cuda_sm3x_div_rn_noftz_f32_slowpath,(.L_x_54 - $__internal_0_$__cuda_sm3x_div_rn_noftz_f32_slowpath)
$__internal_0_$__cuda_sm3x_div_rn_noftz_f32_slowpath:
[----:B------:R-:W-:Y:S02]  /*60d0*/  SHF.R.U32.HI R12, RZ, 0x17, R5 ;  /* 0x00000017ff0c7819 */ /* 0x000fe40000011605 */
[----:B------:R-:W-:Y:S02]  /*60e0*/  SHF.R.U32.HI R0, RZ, 0x17, R2 ;  /* 0x00000017ff007819 */ /* 0x000fe40000011602 */
[----:B------:R-:W-:Y:S02]  /*60f0*/  LOP3.LUT R12, R12, 0xff, RZ, 0xc0, !PT ;  /* 0x000000ff0c0c7812 */ /* 0x000fe400078ec0ff */
[----:B------:R-:W-:Y:S02]  /*6100*/  LOP3.LUT R22, R0, 0xff, RZ, 0xc0, !PT ;  /* 0x000000ff00167812 */ /* 0x000fe400078ec0ff */
[----:B------:R-:W-:Y:S02]  /*6110*/  IADD3 R20, PT, PT, R12, -0x1, RZ ;  /* 0xffffffff0c147810 */ /* 0x000fe40007ffe0ff */
[----:B------:R-:W-:-:S02]  /*6120*/  IADD3 R0, PT, PT, R22, -0x1, RZ ;  /* 0xffffffff16007810 */ /* 0x000fc40007ffe0ff */
[----:B------:R-:W-:-:S04]  /*6130*/  ISETP.GT.U32.AND P1, PT, R20, 0xfd, PT ;  /* 0x000000fd1400780c */ /* 0x000fc80003f24070 */
[----:B------:R-:W-:-:S13]  /*6140*/  ISETP.GT.U32.OR P1, PT, R0, 0xfd, P1 ;  /* 0x000000fd0000780c */ /* 0x000fda0000f24470 */
[----:B------:R-:W-:Y:S01]  /*6150*/  @!P1 IMAD.MOV.U32 R9, RZ, RZ, RZ ;  /* 0x000000ffff099224 */ /* 0x000fe200078e00ff */
[----:B------:R-:W-:Y:S06]  /*6160*/  @!P1 BRA `(.L_x_44) ;  /* 0x00000000005c9947 */ /* 0x000fec0003800000 */
[----:B------:R-:W-:Y:S02]  /*6170*/  FSETP.GTU.FTZ.AND P1, PT, |R2|, +INF , PT ;  /* 0x7f8000000200780b */ /* 0x000fe40003f3c200 */
[----:B------:R-:W-:-:S04]  /*6180*/  FSETP.GTU.FTZ.AND P2, PT, |R5|, +INF , PT ;  /* 0x7f8000000500780b */ /* 0x000fc80003f5c200 */
[----:B------:R-:W-:-:S13]  /*6190*/  PLOP3.LUT P1, PT, P1, P2, PT, 0xf8, 0x8f ;  /* 0x00000000008f781c */ /* 0x000fda0000f25f70 */
[----:B------:R-:W-:Y:S05]  /*61a0*/  @P1 BRA `(.L_x_45) ;  /* 0x0000000400541947 */ /* 0x000fea0003800000 */
[----:B------:R-:W-:-:S13]  /*61b0*/  LOP3.LUT P1, RZ, R5, 0x7fffffff, R2, 0xc8, !PT ;  /* 0x7fffffff05ff7812 */ /* 0x000fda000782c802 */
[----:B------:R-:W-:Y:S05]  /*61c0*/  @!P1 BRA `(.L_x_46) ;  /* 0x0000000400409947 */ /* 0x000fea0003800000 */
[C---:B------:R-:W-:Y:S02]  /*61d0*/  FSETP.NEU.FTZ.AND P1, PT, |R2|.reuse, +INF , PT ;  /* 0x7f8000000200780b */ /* 0x040fe40003f3d200 */
[----:B------:R-:W-:Y:S02]  /*61e0*/  FSETP.NEU.FTZ.AND P3, PT, |R5|, +INF , PT ;  /* 0x7f8000000500780b */ /* 0x000fe40003f7d200 */
[----:B------:R-:W-:-:S11]  /*61f0*/  FSETP.NEU.FTZ.AND P2, PT, |R2|, +INF , PT ;  /* 0x7f8000000200780b */ /* 0x000fd60003f5d200 */
[----:B------:R-:W-:Y:S05]  /*6200*/  @!P3 BRA !P1, `(.L_x_46) ;  /* 0x000000040030b947 */ /* 0x000fea0004800000 */
[----:B------:R-:W-:-:S04]  /*6210*/  LOP3.LUT P1, RZ, R2, 0x7fffffff, RZ, 0xc0, !PT ;  /* 0x7fffffff02ff7812 */ /* 0x000fc8000782c0ff */
[----:B------:R-:W-:-:S13]  /*6220*/  PLOP3.LUT P1, PT, P3, P1, PT, 0x2f, 0xf2 ;  /* 0x0000000000f2781c */ /* 0x000fda0001f22577 */
[----:B------:R-:W-:Y:S05]  /*6230*/  @P1 BRA `(.L_x_47) ;  /* 0x0000000400181947 */ /* 0x000fea0003800000 */
[----:B------:R-:W-:-:S04]  /*6240*/  LOP3.LUT P1, RZ, R5, 0x7fffffff, RZ, 0xc0, !PT ;  /* 0x7fffffff05ff7812 */ /* 0x000fc8000782c0ff */
[----:B------:R-:W-:-:S13]  /*6250*/  PLOP3.LUT P1, PT, P2, P1, PT, 0x2f, 0xf2 ;  /* 0x0000000000f2781c */ /* 0x000fda0001722577 */
[----:B------:R-:W-:Y:S05]  /*6260*/  @P1 BRA `(.L_x_48) ;  /* 0x0000000000fc1947 */ /* 0x000fea0003800000 */
[----:B------:R-:W-:Y:S02]  /*6270*/  ISETP.GE.AND P1, PT, R0, RZ, PT ;  /* 0x000000ff0000720c */ /* 0x000fe40003f26270 */
[----:B------:R-:W-:-:S11]  /*6280*/  ISETP.GE.AND P2, PT, R20, RZ, PT ;  /* 0x000000ff1400720c */ /* 0x000fd60003f46270 */
[----:B------:R-:W-:Y:S01]  /*6290*/  @P1 MOV R9, RZ ;  /* 0x000000ff00091202 */ /* 0x000fe20000000f00 */
[----:B------:R-:W-:Y:S01]  /*62a0*/  @!P1 FFMA R2, R2, 1.84467440737095516160e+19, RZ ;  /* 0x5f80000002029823 */ /* 0x000fe200000000ff */
[----:B------:R-:W-:Y:S01]  /*62b0*/  @!P1 MOV R9, 0xffffffc0 ;  /* 0xffffffc000099802 */ /* 0x000fe20000000f00 */
[----:B------:R-:W-:-:S04]  /*62c0*/  @!P2 FFMA R5, R5, 1.84467440737095516160e+19, RZ ;  /* 0x5f8000000505a823 */ /* 0x000fc800000000ff */
[----:B------:R-:W-:-:S07]  /*62d0*/  @!P2 VIADD R9, R9, 0x40 ;  /* 0x000000400909a836 */ /* 0x000fce0000000000 */
.L_x_44:
[----:B------:R-:W-:-:S04]  /*62e0*/  LEA R0, R12, 0xc0800000, 0x17 ;  /* 0xc08000000c007811 */ /* 0x000fc800078eb8ff */
[----:B------:R-:W-:Y:S02]  /*62f0*/  IADD3 R20, PT, PT, -R0, R5, RZ ;  /* 0x0000000500147210 */ /* 0x000fe40007ffe1ff */
[----:B------:R-:W-:Y:S02]  /*6300*/  IADD3 R5, PT, PT, R22, -0x7f, RZ ;  /* 0xffffff8116057810 */ /* 0x000fe40007ffe0ff */
[----:B------:R-:W0:Y:S01]  /*6310*/  MUFU.RCP R21, R20 ;  /* 0x0000001400157308 */ /* 0x000e220000001000 */
[----:B------:R-:W-:Y:S01]  /*6320*/  FADD.FTZ R23, -RZ, -R20 ;  /* 0x80000014ff177221 */ /* 0x000fe20000010100 */
[C---:B------:R-:W-:Y:S01]  /*6330*/  IADD3 R12, PT, PT, R5.reuse, 0x7f, -R12 ;  /* 0x0000007f050c7810 */ /* 0x040fe20007ffe80c */
[----:B------:R-:W-:-:S04]  /*6340*/  IMAD R0, R5, -0x800000, R2 ;  /* 0xff80000005007824 */ /* 0x000fc800078e0202 */
[----:B------:R-:W-:Y:S02]  /*6350*/  IMAD.IADD R9, R12, 0x1, R9 ;  /* 0x000000010c097824 */ /* 0x000fe400078e0209 */
[----:B0-----:R-:W-:-:S04]  /*6360*/  FFMA R22, R21, R23, 1 ;  /* 0x3f80000015167423 */ /* 0x001fc80000000017 */
[----:B------:R-:W-:-:S04]  /*6370*/  FFMA R25, R21, R22, R21 ;  /* 0x0000001615197223 */ /* 0x000fc80000000015 */
[----:B------:R-:W-:-:S04]  /*6380*/  FFMA R2, R0, R25, RZ ;  /* 0x0000001900027223 */ /* 0x000fc800000000ff */
[----:B------:R-:W-:-:S04]  /*6390*/  FFMA R21, R23, R2, R0 ;  /* 0x0000000217157223 */ /* 0x000fc80000000000 */
[----:B------:R-:W-:-:S04]  /*63a0*/  FFMA R22, R25, R21, R2 ;  /* 0x0000001519167223 */ /* 0x000fc80000000002 */
[----:B------:R-:W-:-:S04]  /*63b0*/  FFMA R23, R23, R22, R0 ;  /* 0x0000001617177223 */ /* 0x000fc80000000000 */
[----:B------:R-:W-:-:S05]  /*63c0*/  FFMA R0, R25, R23, R22 ;  /* 0x0000001719007223 */ /* 0x000fca0000000016 */
[----:B------:R-:W-:-:S04]  /*63d0*/  SHF.R.U32.HI R2, RZ, 0x17, R0 ;  /* 0x00000017ff027819 */ /* 0x000fc80000011600 */
[----:B------:R-:W-:-:S04]  /*63e0*/  LOP3.LUT R2, R2, 0xff, RZ, 0xc0, !PT ;  /* 0x000000ff02027812 */ /* 0x000fc800078ec0ff */
[----:B------:R-:W-:-:S04]  /*63f0*/  IADD3 R20, PT, PT, R2, R9, RZ ;  /* 0x0000000902147210 */ /* 0x000fc80007ffe0ff */
[----:B------:R-:W-:-:S04]  /*6400*/  IADD3 R2, PT, PT, R20, -0x1, RZ ;  /* 0xffffffff14027810 */ /* 0x000fc80007ffe0ff */
[----:B------:R-:W-:-:S13]  /*6410*/  ISETP.GE.U32.AND P1, PT, R2, 0xfe, PT ;  /* 0x000000fe0200780c */ /* 0x000fda0003f26070 */
[----:B------:R-:W-:Y:S05]  /*6420*/  @!P1 BRA `(.L_x_49) ;  /* 0x0000000000809947 */ /* 0x000fea0003800000 */
[----:B------:R-:W-:-:S13]  /*6430*/  ISETP.GT.AND P1, PT, R20, 0xfe, PT ;  /* 0x000000fe1400780c */ /* 0x000fda0003f24270 */
[----:B------:R-:W-:Y:S05]  /*6440*/  @P1 BRA `(.L_x_50) ;  /* 0x00000000006c1947 */ /* 0x000fea0003800000 */
[----:B------:R-:W-:-:S13]  /*6450*/  ISETP.GE.AND P1, PT, R20, 0x1, PT ;  /* 0x000000011400780c */ /* 0x000fda0003f26270 */
[----:B------:R-:W-:Y:S05]  /*6460*/  @P1 BRA `(.L_x_51) ;  /* 0x0000000000741947 */ /* 0x000fea0003800000 */
[----:B------:R-:W-:Y:S02]  /*6470*/  ISETP.GE.AND P1, PT, R20, -0x18, PT ;  /* 0xffffffe81400780c */ /* 0x000fe40003f26270 */
[----:B------:R-:W-:-:S11]  /*6480*/  LOP3.LUT R0, R0, 0x80000000, RZ, 0xc0, !PT ;  /* 0x8000000000007812 */ /* 0x000fd600078ec0ff */
[----:B------:R-:W-:Y:S05]  /*6490*/  @!P1 BRA `(.L_x_51) ;  /* 0x0000000000689947 */ /* 0x000fea0003800000 */
[CCC-:B------:R-:W-:Y:S01]  /*64a0*/  FFMA.RZ R2, R25.reuse, R23.reuse, R22.reuse ;  /* 0x0000001719027223 */ /* 0x1c0fe2000000c016 */
[C---:B------:R-:W-:Y:S02]  /*64b0*/  VIADD R12, R20.reuse, 0x20 ;  /* 0x00000020140c7836 */ /* 0x040fe40000000000 */
[CCC-:B------:R-:W-:Y:S01]  /*64c0*/  FFMA.RM R5, R25.reuse, R23.reuse, R22.reuse ;  /* 0x0000001719057223 */ /* 0x1c0fe20000004016 */
[----:B------:R-:W-:Y:S02]  /*64d0*/  ISETP.NE.AND P3, PT, R20, RZ, PT ;  /* 0x000000ff1400720c */ /* 0x000fe40003f65270 */
[----:B------:R-:W-:Y:S01]  /*64e0*/  LOP3.LUT R9, R2, 0x7fffff, RZ, 0xc0, !PT ;  /* 0x007fffff02097812 */ /* 0x000fe200078ec0ff */
[----:B------:R-:W-:Y:S01]  /*64f0*/  FFMA.RP R2, R25, R23, R22 ;  /* 0x0000001719027223 */ /* 0x000fe20000008016 */
[----:B------:R-:W-:Y:S02]  /*6500*/  ISETP.NE.AND P2, PT, R20, RZ, PT ;  /* 0x000000ff1400720c */ /* 0x000fe40003f45270 */
[----:B------:R-:W-:-:S02]  /*6510*/  LOP3.LUT R9, R9, 0x800000, RZ, 0xfc, !PT ;  /* 0x0080000009097812 */ /* 0x000fc400078efcff */
[----:B------:R-:W-:Y:S02]  /*6520*/  IADD3 R20, PT, PT, RZ, -R20, RZ ;  /* 0x80000014ff147210 */ /* 0x000fe40007ffe0ff */
[----:B------:R-:W-:Y:S02]  /*6530*/  SHF.L.U32 R12, R9, R12, RZ ;  /* 0x0000000c090c7219 */ /* 0x000fe400000006ff */
[----:B------:R-:W-:Y:S02]  /*6540*/  FSETP.NEU.FTZ.AND P1, PT, R2, R5, PT ;  /* 0x000000050200720b */ /* 0x000fe40003f3d000 */
[----:B------:R-:W-:Y:S02]  /*6550*/  SEL R2, R20, RZ, P3 ;  /* 0x000000ff14027207 */ /* 0x000fe40001800000 */
[----:B------:R-:W-:Y:S02]  /*6560*/  ISETP.NE.AND P2, PT, R12, RZ, P2 ;  /* 0x000000ff0c00720c */ /* 0x000fe40001745270 */
[----:B------:R-:W-:-:S02]  /*6570*/  SHF.R.U32.HI R2, RZ, R2, R9 ;  /* 0x00000002ff027219 */ /* 0x000fc40000011609 */
[----:B------:R-:W-:Y:S02]  /*6580*/  PLOP3.LUT P1, PT, P1, P2, PT, 0xf8, 0x8f ;  /* 0x00000000008f781c */ /* 0x000fe40000f25f70 */
[----:B------:R-:W-:Y:S02]  /*6590*/  SHF.R.U32.HI R12, RZ, 0x1, R2 ;  /* 0x00000001ff0c7819 */ /* 0x000fe40000011602 */
[----:B------:R-:W-:-:S04]  /*65a0*/  SEL R5, RZ, 0x1, !P1 ;  /* 0x00000001ff057807 */ /* 0x000fc80004800000 */
[----:B------:R-:W-:-:S04]  /*65b0*/  LOP3.LUT R5, R5, 0x1, R12, 0xf8, !PT ;  /* 0x0000000105057812 */ /* 0x000fc800078ef80c */
[----:B------:R-:W-:-:S04]  /*65c0*/  LOP3.LUT R5, R5, R2, RZ, 0xc0, !PT ;  /* 0x0000000205057212 */ /* 0x000fc800078ec0ff */
[----:B------:R-:W-:-:S04]  /*65d0*/  IADD3 R5, PT, PT, R12, R5, RZ ;  /* 0x000000050c057210 */ /* 0x000fc80007ffe0ff */
[----:B------:R-:W-:Y:S01]  /*65e0*/  LOP3.LUT R0, R5, R0, RZ, 0xfc, !PT ;  /* 0x0000000005007212 */ /* 0x000fe200078efcff */
[----:B------:R-:W-:Y:S06]  /*65f0*/  BRA `(.L_x_51) ;  /* 0x0000000000107947 */ /* 0x000fec0003800000 */
.L_x_50:
[----:B------:R-:W-:-:S04]  /*6600*/  LOP3.LUT R0, R0, 0x80000000, RZ, 0xc0, !PT ;  /* 0x8000000000007812 */ /* 0x000fc800078ec0ff */
[----:B------:R-:W-:Y:S01]  /*6610*/  LOP3.LUT R0, R0, 0x7f800000, RZ, 0xfc, !PT ;  /* 0x7f80000000007812 */ /* 0x000fe200078efcff */
[----:B------:R-:W-:Y:S06]  /*6620*/  BRA `(.L_x_51) ;  /* 0x0000000000047947 */ /* 0x000fec0003800000 */
.L_x_49:
[----:B------:R-:W-:-:S07]  /*6630*/  IMAD R0, R9, 0x800000, R0 ;  /* 0x0080000009007824 */ /* 0x000fce00078e0200 */
.L_x_51:
[----:B------:R-:W-:Y:S01]  /*6640*/  R2UR UR5, R0 ;  /* 0x00000000000572ca */ /* 0x000fe200000e0000 */
[----:B------:R-:W-:-:S14]  /*6650*/  BRA `(.L_x_52) ;  /* 0x0000000000307947 */ /* 0x000fdc0003800000 */
.L_x_48:
[----:B------:R-:W-:-:S04]  /*6660*/  LOP3.LUT R2, R5, 0x80000000, R2, 0x48, !PT ;  /* 0x8000000005027812 */ /* 0x000fc800078e4802 */
[----:B------:R-:W-:-:S04]  /*6670*/  LOP3.LUT R2, R2, 0x7f800000, RZ, 0xfc, !PT ;  /* 0x7f80000002027812 */ /* 0x000fc800078efcff */
[----:B------:R-:W-:Y:S01]  /*6680*/  R2UR UR5, R2 ;  /* 0x00000000020572ca */ /* 0x000fe200000e0000 */
[----:B------:R-:W-:-:S14]  /*6690*/  BRA `(.L_x_52) ;  /* 0x0000000000207947 */ /* 0x000fdc0003800000 */
.L_x_47:
[----:B------:R-:W-:-:S04]  /*66a0*/  LOP3.LUT R2, R5, 0x80000000, R2, 0x48, !PT ;  /* 0x8000000005027812 */ /* 0x000fc800078e4802 */
[----:B------:R-:W-:Y:S01]  /*66b0*/  R2UR UR5, R2 ;  /* 0x00000000020572ca */ /* 0x000fe200000e0000 */
[----:B------:R-:W-:-:S14]  /*66c0*/  BRA `(.L_x_52) ;  /* 0x0000000000147947 */ /* 0x000fdc0003800000 */
.L_x_46:
[----:B------:R-:W0:Y:S02]  /*66d0*/  MUFU.RSQ R0, -QNAN ;  /* 0xffc0000000007908 */ /* 0x000e240000001400 */
[----:B0-----:R-:W-:Y:S01]  /*66e0*/  R2UR UR5, R0 ;  /* 0x00000000000572ca */ /* 0x001fe200000e0000 */
[----:B------:R-:W-:-:S14]  /*66f0*/  BRA `(.L_x_52) ;  /* 0x0000000000087947 */ /* 0x000fdc0003800000 */
.L_x_45:
[----:B------:R-:W-:-:S05]  /*6700*/  FADD.FTZ R0, R2, R5 ;  /* 0x0000000502007221 */ /* 0x000fca0000010000 */
[----:B------:R-:W-:-:S15]  /*6710*/  R2UR UR5, R0 ;  /* 0x00000000000572ca */ /* 0x000fde00000e0000 */
.L_x_52:
[----:B------:R-:W-:Y:S01]  /*6720*/  HFMA2 R21, -RZ, RZ, 0, 0 ;  /* 0x00000000ff157431 */ /* 0x000fe200000001ff */
[----:B------:R-:W-:-:S04]  /*6730*/  MOV R20, R10 ;  /* 0x0000000a00147202 */ /* 0x000fc80000000f00 */
[----:B------:R-:W-:Y:S05]  /*6740*/  RET.REL.NODEC R20 `(_Z19GroupNormKernelFP16P6__halfPKS_S2_S2_iiiif) ;  /* 0xffffff98142c7950 */ /* 0x000fea0003c3ffff */
.L_x_53:
[----:B------:R-:W-:-:S00]  /*6750*/  BRA `(.L_x_53) ;  /* 0xfffffffc00fc7947 */ /* 0x000fc0000383ffff */
[----:B------:R-:W-:-:S00]  /*6760*/  NOP ;  /* 0x0000000000007918 */ /* 0x000fc00000000000 */
        /* <DEDUP_REMOVED lines=9> */
.L_x_54:


//--------------------- .nv.shared._Z19GroupNormKernelFP16P6__halfPKS_S2_S2_iiiif --------------------------
	.section	.nv.shared._Z19GroupNormKernelFP16P6__halfPKS_S2_S2_iiiif,"aw",@nobits
	.sectionflags	@""
	.align	8
.nv.shared._Z19GroupNormKernelFP16P6__halfPKS_S2_S2_iiiif:
	.zero		1032


//--------------------- .nv.shared.reserved.0     --------------------------
	.section	.nv.shared.reserved.0,"aw",@nobits
	.weak		__nv_reservedSMEM_offset_0_alias
	.size		__nv_reservedSMEM_offset_0_alias, 0, 64
	.other		__nv_reservedSMEM_offset_0_alias,@"STO_CUDA_RESERVED_SHARED STV_DEFAULT"
__nv_reservedSMEM_offset_0_alias:
	.zero		0
	.zero		64


//--------------------- .nv.constant0._Z19GroupNormKernelFP16P6__halfPKS_S2_S2_iiiif --------------------------
	.section	.nv.constant0._Z19GroupNormKernelFP16P6__halfPKS_S2_S2_iiiif,"a",@progbits
	.sectionflags	@""
	.align	4
.nv.constant0._Z19GroupNormKernelFP16P6__halfPKS_S2_S2_iiiif:
	.zero		948


//--------------------- SYMBOLS --------------------------

	.type		.nv.reservedSmem.offset0,@object
	.size		.nv.reservedSmem.offset0,0x4
	.type		.nv.reservedSmem.cap,@object
	.size		.nv.reservedSmem.cap,0x4
